	.target	sm_90a

	.elftype	@"ET_EXEC"


//--------------------- .note.nv.tkinfo           --------------------------
	.section	.note.nv.tkinfo,"",@"SHT_NOTE"
	.sectionflags	@"SHF_NOTE_NV_TKINFO"
	.tkinfo
        /*0018*/ 	.word	0x00000002
        /*0030*/ 	.string	""
        /*0030*/ 	.string	"ptxas"
        /*0030*/ 	.string	"Cuda compilation tools, release 13.0, V13.0.88"
        /*0030*/ 	.string	"Build cuda_13.0.r13.0/compiler.36424714_0"
        /*0030*/ 	.string	"-arch sm_90a -m 64 "



//--------------------- .note.nv.cuinfo           --------------------------
	.section	.note.nv.cuinfo,"",@"SHT_NOTE"
	.sectionflags	@"SHF_NOTE_NV_CUINFO"
        /*0018*/ 	.short	0x0002
        /*001a*/ 	.short	0x005a
        /*001c*/ 	.short	0x0082
	.zero		2


//--------------------- .nv.info                  --------------------------
	.section	.nv.info,"",@"SHT_CUDA_INFO"
	.align	4


	//----- nvinfo : EIATTR_REGCOUNT
	.align		4
        /*0000*/ 	.byte	0x04, 0x2f
        /*0002*/ 	.short	(.L_12 - .L_11)
	.align		4
.L_11:
        /*0004*/ 	.word	index@(_Z23InitializeMatrix_kernelPdiiii)
        /*0008*/ 	.word	0x0000000a


	//----- nvinfo : EIATTR_FRAME_SIZE
	.align		4
.L_12:
        /*000c*/ 	.byte	0x04, 0x11
        /*000e*/ 	.short	(.L_14 - .L_13)
	.align		4
.L_13:
        /*0010*/ 	.word	index@(_Z23InitializeMatrix_kernelPdiiii)
        /*0014*/ 	.word	0x00000000


	//----- nvinfo : EIATTR_REGCOUNT
	.align		4
.L_14:
        /*0018*/ 	.byte	0x04, 0x2f
        /*001a*/ 	.short	(.L_16 - .L_15)
	.align		4
.L_15:
        /*001c*/ 	.word	index@(_Z20ReferenceSyrk_kerneliidPKdidPdi)
        /*0020*/ 	.word	0x00000020


	//----- nvinfo : EIATTR_FRAME_SIZE
	.align		4
.L_16:
        /*0024*/ 	.byte	0x04, 0x11
        /*0026*/ 	.short	(.L_18 - .L_17)
	.align		4
.L_17:
        /*0028*/ 	.word	index@(_Z20ReferenceSyrk_kerneliidPKdidPdi)
        /*002c*/ 	.word	0x00000000


	//----- nvinfo : EIATTR_REGCOUNT
	.align		4
.L_18:
        /*0030*/ 	.byte	0x04, 0x2f
        /*0032*/ 	.short	(.L_20 - .L_19)
	.align		4
.L_19:
        /*0034*/ 	.word	index@(_ZN7cutlass6KernelINS_4gemm6kernel14RankKUniversalINS1_11threadblock13MmaMultistageINS1_9GemmShapeILi16ELi32ELi16EEENS_9transform11threadblock28PredicatedTileAccessIteratorINS_11MatrixShapeILi16ELi16EEEdNS_6layout11ColumnMajorELi1ENS8_31PitchLinearWarpStripedThreadMapINS_16PitchLinearShapeILi16ELi16EEELi64ENSG_ILi16ELi2EEELi1EEENS_5ArrayIdLi1ELb1EEELb0ENSD_9NoPermuteEEENS9_25RegularTileAccessIteratorISC_dNSD_43ColumnMajorTensorOpMultiplicandCongruous64bELi1ESJ_Li8EEELNS_4arch14CacheOperation4KindE0ENSA_INSB_ILi16ELi32EEEdNSD_8RowMajorELi0ENSF_INSG_ILi32ELi16EEELi64ESI_Li1EEESL_Lb0ESM_EENSO_ISU_dNSD_40RowMajorTensorOpMultiplicandCongruous64bELi0ESX_Li8EEELST_0EdSV_NS4_9MmaPolicyINS1_4warp11MmaTensorOpINS6_ILi16ELi16ELi16EEEdSP_dSZ_dSV_NS12_17MmaTensorOpPolicyINSR_3MmaINS6_ILi8ELi8ELi4EEELi32EdSV_dSE_dSV_NSR_13OpMultiplyAddEEENSB_ILi1ELi1EEEEELi1ELb0EbEENSB_ILi0ELi0EEES1D_Li1EEELi5ELNS1_23SharedMemoryClearOptionE0EbEENS_8epilogue11threadblock8EpilogueIS7_S1C_Li1ENS1I_27PredicatedTileIteratorBlas3INS1I_26OutputTileOptimalThreadMapINS1I_15OutputTileShapeILi32ELi8ELi1ELi1ELi1EEENS1M_ILi1ELi2ELi1ELi1ELi2EEELi64ELi1ELi64EEEdLNS_8BlasModeE1EEENS1H_4warp24FragmentIteratorTensorOpIS14_S17_dNSK_IdLi2ELb1EEESV_EENS1S_20TileIteratorTensorOpIS14_S17_dSV_EENS1I_18SharedLoadIteratorINS1P_18CompactedThreadMapEdLi8EEENS1H_6thread17LinearCombinationIdLi1EddLNS21_9ScaleType4KindE0ELNS_15FloatRoundStyleE2EdEENSB_ILi0ELi4EEELi1ELi1EEENS4_30GemmIdentityThreadblockSwizzleILi8EEELNS_8FillModeE2EEEEEvNT_6ParamsE)
        /*0038*/ 	.word	0x00000040


	//----- nvinfo : EIATTR_FRAME_SIZE
	.align		4
.L_20:
        /*003c*/ 	.byte	0x04, 0x11
        /*003e*/ 	.short	(.L_22 - .L_21)
	.align		4
.L_21:
        /*0040*/ 	.word	index@($__internal_0_$__cuda_sm20_div_u64)
        /*0044*/ 	.word	0x00000000


	//----- nvinfo : EIATTR_FRAME_SIZE
	.align		4
.L_22:
        /*0048*/ 	.byte	0x04, 0x11
        /*004a*/ 	.short	(.L_24 - .L_23)
	.align		4
.L_23:
        /*004c*/ 	.word	index@(_ZN7cutlass6KernelINS_4gemm6kernel14RankKUniversalINS1_11threadblock13MmaMultistageINS1_9GemmShapeILi16ELi32ELi16EEENS_9transform11threadblock28PredicatedTileAccessIteratorINS_11MatrixShapeILi16ELi16EEEdNS_6layout11ColumnMajorELi1ENS8_31PitchLinearWarpStripedThreadMapINS_16PitchLinearShapeILi16ELi16EEELi64ENSG_ILi16ELi2EEELi1EEENS_5ArrayIdLi1ELb1EEELb0ENSD_9NoPermuteEEENS9_25RegularTileAccessIteratorISC_dNSD_43ColumnMajorTensorOpMultiplicandCongruous64bELi1ESJ_Li8EEELNS_4arch14CacheOperation4KindE0ENSA_INSB_ILi16ELi32EEEdNSD_8RowMajorELi0ENSF_INSG_ILi32ELi16EEELi64ESI_Li1EEESL_Lb0ESM_EENSO_ISU_dNSD_40RowMajorTensorOpMultiplicandCongruous64bELi0ESX_Li8EEELST_0EdSV_NS4_9MmaPolicyINS1_4warp11MmaTensorOpINS6_ILi16ELi16ELi16EEEdSP_dSZ_dSV_NS12_17MmaTensorOpPolicyINSR_3MmaINS6_ILi8ELi8ELi4EEELi32EdSV_dSE_dSV_NSR_13OpMultiplyAddEEENSB_ILi1ELi1EEEEELi1ELb0EbEENSB_ILi0ELi0EEES1D_Li1EEELi5ELNS1_23SharedMemoryClearOptionE0EbEENS_8epilogue11threadblock8EpilogueIS7_S1C_Li1ENS1I_27PredicatedTileIteratorBlas3INS1I_26OutputTileOptimalThreadMapINS1I_15OutputTileShapeILi32ELi8ELi1ELi1ELi1EEENS1M_ILi1ELi2ELi1ELi1ELi2EEELi64ELi1ELi64EEEdLNS_8BlasModeE1EEENS1H_4warp24FragmentIteratorTensorOpIS14_S17_dNSK_IdLi2ELb1EEESV_EENS1S_20TileIteratorTensorOpIS14_S17_dSV_EENS1I_18SharedLoadIteratorINS1P_18CompactedThreadMapEdLi8EEENS1H_6thread17LinearCombinationIdLi1EddLNS21_9ScaleType4KindE0ELNS_15FloatRoundStyleE2EdEENSB_ILi0ELi4EEELi1ELi1EEENS4_30GemmIdentityThreadblockSwizzleILi8EEELNS_8FillModeE2EEEEEvNT_6ParamsE)
        /*0050*/ 	.word	0x00000000


	//----- nvinfo : EIATTR_MIN_STACK_SIZE
	.align		4
.L_24:
        /*0054*/ 	.byte	0x04, 0x12
        /*0056*/ 	.short	(.L_26 - .L_25)
	.align		4
.L_25:
        /*0058*/ 	.word	index@(_ZN7cutlass6KernelINS_4gemm6kernel14RankKUniversalINS1_11threadblock13MmaMultistageINS1_9GemmShapeILi16ELi32ELi16EEENS_9transform11threadblock28PredicatedTileAccessIteratorINS_11MatrixShapeILi16ELi16EEEdNS_6layout11ColumnMajorELi1ENS8_31PitchLinearWarpStripedThreadMapINS_16PitchLinearShapeILi16ELi16EEELi64ENSG_ILi16ELi2EEELi1EEENS_5ArrayIdLi1ELb1EEELb0ENSD_9NoPermuteEEENS9_25RegularTileAccessIteratorISC_dNSD_43ColumnMajorTensorOpMultiplicandCongruous64bELi1ESJ_Li8EEELNS_4arch14CacheOperation4KindE0ENSA_INSB_ILi16ELi32EEEdNSD_8RowMajorELi0ENSF_INSG_ILi32ELi16EEELi64ESI_Li1EEESL_Lb0ESM_EENSO_ISU_dNSD_40RowMajorTensorOpMultiplicandCongruous64bELi0ESX_Li8EEELST_0EdSV_NS4_9MmaPolicyINS1_4warp11MmaTensorOpINS6_ILi16ELi16ELi16EEEdSP_dSZ_dSV_NS12_17MmaTensorOpPolicyINSR_3MmaINS6_ILi8ELi8ELi4EEELi32EdSV_dSE_dSV_NSR_13OpMultiplyAddEEENSB_ILi1ELi1EEEEELi1ELb0EbEENSB_ILi0ELi0EEES1D_Li1EEELi5ELNS1_23SharedMemoryClearOptionE0EbEENS_8epilogue11threadblock8EpilogueIS7_S1C_Li1ENS1I_27PredicatedTileIteratorBlas3INS1I_26OutputTileOptimalThreadMapINS1I_15OutputTileShapeILi32ELi8ELi1ELi1ELi1EEENS1M_ILi1ELi2ELi1ELi1ELi2EEELi64ELi1ELi64EEEdLNS_8BlasModeE1EEENS1H_4warp24FragmentIteratorTensorOpIS14_S17_dNSK_IdLi2ELb1EEESV_EENS1S_20TileIteratorTensorOpIS14_S17_dSV_EENS1I_18SharedLoadIteratorINS1P_18CompactedThreadMapEdLi8EEENS1H_6thread17LinearCombinationIdLi1EddLNS21_9ScaleType4KindE0ELNS_15FloatRoundStyleE2EdEENSB_ILi0ELi4EEELi1ELi1EEENS4_30GemmIdentityThreadblockSwizzleILi8EEELNS_8FillModeE2EEEEEvNT_6ParamsE)
        /*005c*/ 	.word	0x00000000


	//----- nvinfo : EIATTR_MIN_STACK_SIZE
	.align		4
.L_26:
        /*0060*/ 	.byte	0x04, 0x12
        /*0062*/ 	.short	(.L_28 - .L_27)
	.align		4
.L_27:
        /*0064*/ 	.word	index@(_Z20ReferenceSyrk_kerneliidPKdidPdi)
        /*0068*/ 	.word	0x00000000


	//----- nvinfo : EIATTR_MIN_STACK_SIZE
	.align		4
.L_28:
        /*006c*/ 	.byte	0x04, 0x12
        /*006e*/ 	.short	(.L_30 - .L_29)
	.align		4
.L_29:
        /*0070*/ 	.word	index@(_Z23InitializeMatrix_kernelPdiiii)
        /*0074*/ 	.word	0x00000000
.L_30:


//--------------------- .nv.compat                --------------------------
	.section	.nv.compat,"",@"SHT_CUDA_COMPAT_INFO"
	.align	4
        /*0000*/ 	.byte	0x02, 0x09, 0x01, 0x00, 0x02, 0x02, 0x01, 0x00, 0x02, 0x05, 0x05, 0x00, 0x03, 0x07, 0x01, 0x01
        /*0010*/ 	.byte	0x02, 0x03, 0x00, 0x00, 0x02, 0x06, 0x01, 0x00, 0x04, 0x0b, 0x08, 0x00, 0x00, 0x00, 0x00, 0x00
        /*0020*/ 	.byte	0x00, 0x00, 0x00, 0x00


//--------------------- .nv.info._ZN7cutlass6KernelINS_4gemm6kernel14RankKUniversalINS1_11threadblock13MmaMultistageINS1_9GemmShapeILi16ELi32ELi16EEENS_9transform11threadblock28PredicatedTileAccessIteratorINS_11MatrixShapeILi16ELi16EEEdNS_6layout11ColumnMajorELi1ENS8_31PitchLinearWarpStripedThreadMapINS_16PitchLinearShapeILi16ELi16EEELi64ENSG_ILi16ELi2EEELi1EEENS_5ArrayIdLi1ELb1EEELb0ENSD_9NoPermuteEEENS9_25RegularTileAccessIteratorISC_dNSD_43ColumnMajorTensorOpMultiplicandCongruous64bELi1ESJ_Li8EEELNS_4arch14CacheOperation4KindE0ENSA_INSB_ILi16ELi32EEEdNSD_8RowMajorELi0ENSF_INSG_ILi32ELi16EEELi64ESI_Li1EEESL_Lb0ESM_EENSO_ISU_dNSD_40RowMajorTensorOpMultiplicandCongruous64bELi0ESX_Li8EEELST_0EdSV_NS4_9MmaPolicyINS1_4warp11MmaTensorOpINS6_ILi16ELi16ELi16EEEdSP_dSZ_dSV_NS12_17MmaTensorOpPolicyINSR_3MmaINS6_ILi8ELi8ELi4EEELi32EdSV_dSE_dSV_NSR_13OpMultiplyAddEEENSB_ILi1ELi1EEEEELi1ELb0EbEENSB_ILi0ELi0EEES1D_Li1EEELi5ELNS1_23SharedMemoryClearOptionE0EbEENS_8epilogue11threadblock8EpilogueIS7_S1C_Li1ENS1I_27PredicatedTileIteratorBlas3INS1I_26OutputTileOptimalThreadMapINS1I_15OutputTileShapeILi32ELi8ELi1ELi1ELi1EEENS1M_ILi1ELi2ELi1ELi1ELi2EEELi64ELi1ELi64EEEdLNS_8BlasModeE1EEENS1H_4warp24FragmentIteratorTensorOpIS14_S17_dNSK_IdLi2ELb1EEESV_EENS1S_20TileIteratorTensorOpIS14_S17_dSV_EENS1I_18SharedLoadIteratorINS1P_18CompactedThreadMapEdLi8EEENS1H_6thread17LinearCombinationIdLi1EddLNS21_9ScaleType4KindE0ELNS_15FloatRoundStyleE2EdEENSB_ILi0ELi4EEELi1ELi1EEENS4_30GemmIdentityThreadblockSwizzleILi8EEELNS_8FillModeE2EEEEEvNT_6ParamsE --------------------------
	.section	.nv.info._ZN7cutlass6KernelINS_4gemm6kernel14RankKUniversalINS1_11threadblock13MmaMultistageINS1_9GemmShapeILi16ELi32ELi16EEENS_9transform11threadblock28PredicatedTileAccessIteratorINS_11MatrixShapeILi16ELi16EEEdNS_6layout11ColumnMajorELi1ENS8_31PitchLinearWarpStripedThreadMapINS_16PitchLinearShapeILi16ELi16EEELi64ENSG_ILi16ELi2EEELi1EEENS_5ArrayIdLi1ELb1EEELb0ENSD_9NoPermuteEEENS9_25RegularTileAccessIteratorISC_dNSD_43ColumnMajorTensorOpMultiplicandCongruous64bELi1ESJ_Li8EEELNS_4arch14CacheOperation4KindE0ENSA_INSB_ILi16ELi32EEEdNSD_8RowMajorELi0ENSF_INSG_ILi32ELi16EEELi64ESI_Li1EEESL_Lb0ESM_EENSO_ISU_dNSD_40RowMajorTensorOpMultiplicandCongruous64bELi0ESX_Li8EEELST_0EdSV_NS4_9MmaPolicyINS1_4warp11MmaTensorOpINS6_ILi16ELi16ELi16EEEdSP_dSZ_dSV_NS12_17MmaTensorOpPolicyINSR_3MmaINS6_ILi8ELi8ELi4EEELi32EdSV_dSE_dSV_NSR_13OpMultiplyAddEEENSB_ILi1ELi1EEEEELi1ELb0EbEENSB_ILi0ELi0EEES1D_Li1EEELi5ELNS1_23SharedMemoryClearOptionE0EbEENS_8epilogue11threadblock8EpilogueIS7_S1C_Li1ENS1I_27PredicatedTileIteratorBlas3INS1I_26OutputTileOptimalThreadMapINS1I_15OutputTileShapeILi32ELi8ELi1ELi1ELi1EEENS1M_ILi1ELi2ELi1ELi1ELi2EEELi64ELi1ELi64EEEdLNS_8BlasModeE1EEENS1H_4warp24FragmentIteratorTensorOpIS14_S17_dNSK_IdLi2ELb1EEESV_EENS1S_20TileIteratorTensorOpIS14_S17_dSV_EENS1I_18SharedLoadIteratorINS1P_18CompactedThreadMapEdLi8EEENS1H_6thread17LinearCombinationIdLi1EddLNS21_9ScaleType4KindE0ELNS_15FloatRoundStyleE2EdEENSB_ILi0ELi4EEELi1ELi1EEENS4_30GemmIdentityThreadblockSwizzleILi8EEELNS_8FillModeE2EEEEEvNT_6ParamsE,"",@"SHT_CUDA_INFO"
	.sectionflags	@""
	.align	4


	//----- nvinfo : EIATTR_CUDA_API_VERSION
	.align		4
        /*0000*/ 	.byte	0x04, 0x37
        /*0002*/ 	.short	(.L_32 - .L_31)
.L_31:
        /*0004*/ 	.word	0x00000082


	//----- nvinfo : EIATTR_KPARAM_INFO
	.align		4
.L_32:
        /*0008*/ 	.byte	0x04, 0x17
        /*000a*/ 	.short	(.L_34 - .L_33)
.L_33:
        /*000c*/ 	.word	0x00000000
        /*0010*/ 	.short	0x0000
        /*0012*/ 	.short	0x0000
        /*0014*/ 	.byte	0x00, 0xf0, 0xc1, 0x05


	//----- nvinfo : EIATTR_SPARSE_MMA_MASK
	.align		4
.L_34:
        /*0018*/ 	.byte	0x03, 0x50
        /*001a*/ 	.short	0x0000


	//----- nvinfo : EIATTR_MAXREG_COUNT
	.align		4
        /*001c*/ 	.byte	0x03, 0x1b
        /*001e*/ 	.short	0x00ff


	//----- nvinfo : EIATTR_NUM_BARRIERS
	.align		4
        /*0020*/ 	.byte	0x02, 0x4c
        /*0022*/ 	.byte	0x01
	.zero		1


	//----- nvinfo : EIATTR_MERCURY_ISA_VERSION
	.align		4
        /*0024*/ 	.byte	0x03, 0x5f
        /*0026*/ 	.short	0x0101


	//----- nvinfo : EIATTR_COOP_GROUP_MASK_REGIDS
	.align		4
        /*0028*/ 	.byte	0x04, 0x29
        /*002a*/ 	.short	(.L_36 - .L_35)


	//   ....[0]....
.L_35:
        /*002c*/ 	.word	0xffffffff


	//----- nvinfo : EIATTR_COOP_GROUP_INSTR_OFFSETS
	.align		4
.L_36:
        /*0030*/ 	.byte	0x04, 0x28
        /*0032*/ 	.short	(.L_38 - .L_37)


	//   ....[0]....
.L_37:
        /*0034*/ 	.word	0x00001e20


	//----- nvinfo : EIATTR_EXIT_INSTR_OFFSETS
	.align		4
.L_38:
        /*0038*/ 	.byte	0x04, 0x1c
        /*003a*/ 	.short	(.L_40 - .L_39)


	//   ....[0]....
.L_39:
        /*003c*/ 	.word	0x00000110


	//   ....[1]....
        /*0040*/ 	.word	0x00000160


	//   ....[2]....
        /*0044*/ 	.word	0x000001a0


	//   ....[3]....
        /*0048*/ 	.word	0x00009ec0


	//   ....[4]....
        /*004c*/ 	.word	0x00009f30


	//   ....[5]....
        /*0050*/ 	.word	0x00009fd0


	//----- nvinfo : EIATTR_CRS_STACK_SIZE
	.align		4
.L_40:
        /*0054*/ 	.byte	0x04, 0x1e
        /*0056*/ 	.short	(.L_42 - .L_41)
.L_41:
        /*0058*/ 	.word	0x00000000


	//----- nvinfo : EIATTR_CBANK_PARAM_SIZE
	.align		4
.L_42:
        /*005c*/ 	.byte	0x03, 0x19
        /*005e*/ 	.short	0x0170


	//----- nvinfo : EIATTR_PARAM_CBANK
	.align		4
        /*0060*/ 	.byte	0x04, 0x0a
        /*0062*/ 	.short	(.L_44 - .L_43)
	.align		4
.L_43:
        /*0064*/ 	.word	index@(.nv.constant0._ZN7cutlass6KernelINS_4gemm6kernel14RankKUniversalINS1_11threadblock13MmaMultistageINS1_9GemmShapeILi16ELi32ELi16EEENS_9transform11threadblock28PredicatedTileAccessIteratorINS_11MatrixShapeILi16ELi16EEEdNS_6layout11ColumnMajorELi1ENS8_31PitchLinearWarpStripedThreadMapINS_16PitchLinearShapeILi16ELi16EEELi64ENSG_ILi16ELi2EEELi1EEENS_5ArrayIdLi1ELb1EEELb0ENSD_9NoPermuteEEENS9_25RegularTileAccessIteratorISC_dNSD_43ColumnMajorTensorOpMultiplicandCongruous64bELi1ESJ_Li8EEELNS_4arch14CacheOperation4KindE0ENSA_INSB_ILi16ELi32EEEdNSD_8RowMajorELi0ENSF_INSG_ILi32ELi16EEELi64ESI_Li1EEESL_Lb0ESM_EENSO_ISU_dNSD_40RowMajorTensorOpMultiplicandCongruous64bELi0ESX_Li8EEELST_0EdSV_NS4_9MmaPolicyINS1_4warp11MmaTensorOpINS6_ILi16ELi16ELi16EEEdSP_dSZ_dSV_NS12_17MmaTensorOpPolicyINSR_3MmaINS6_ILi8ELi8ELi4EEELi32EdSV_dSE_dSV_NSR_13OpMultiplyAddEEENSB_ILi1ELi1EEEEELi1ELb0EbEENSB_ILi0ELi0EEES1D_Li1EEELi5ELNS1_23SharedMemoryClearOptionE0EbEENS_8epilogue11threadblock8EpilogueIS7_S1C_Li1ENS1I_27PredicatedTileIteratorBlas3INS1I_26OutputTileOptimalThreadMapINS1I_15OutputTileShapeILi32ELi8ELi1ELi1ELi1EEENS1M_ILi1ELi2ELi1ELi1ELi2EEELi64ELi1ELi64EEEdLNS_8BlasModeE1EEENS1H_4warp24FragmentIteratorTensorOpIS14_S17_dNSK_IdLi2ELb1EEESV_EENS1S_20TileIteratorTensorOpIS14_S17_dSV_EENS1I_18SharedLoadIteratorINS1P_18CompactedThreadMapEdLi8EEENS1H_6thread17LinearCombinationIdLi1EddLNS21_9ScaleType4KindE0ELNS_15FloatRoundStyleE2EdEENSB_ILi0ELi4EEELi1ELi1EEENS4_30GemmIdentityThreadblockSwizzleILi8EEELNS_8FillModeE2EEEEEvNT_6ParamsE)
        /*0068*/ 	.short	0x0210
        /*006a*/ 	.short	0x0170


	//----- nvinfo : EIATTR_SW_WAR
	.align		4
.L_44:
        /*006c*/ 	.byte	0x04, 0x36
        /*006e*/ 	.short	(.L_46 - .L_45)
.L_45:
        /*0070*/ 	.word	0x00000008
.L_46:


//--------------------- .nv.info._Z20ReferenceSyrk_kerneliidPKdidPdi --------------------------
	.section	.nv.info._Z20ReferenceSyrk_kerneliidPKdidPdi,"",@"SHT_CUDA_INFO"
	.sectionflags	@""
	.align	4


	//----- nvinfo : EIATTR_CUDA_API_VERSION
	.align		4
        /*0000*/ 	.byte	0x04, 0x37
        /*0002*/ 	.short	(.L_48 - .L_47)
.L_47:
        /*0004*/ 	.word	0x00000082


	//----- nvinfo : EIATTR_KPARAM_INFO
	.align		4
.L_48:
        /*0008*/ 	.byte	0x04, 0x17
        /*000a*/ 	.short	(.L_50 - .L_49)
.L_49:
        /*000c*/ 	.word	0x00000000
        /*0010*/ 	.short	0x0007
        /*0012*/ 	.short	0x0030
        /*0014*/ 	.byte	0x00, 0xf0, 0x11, 0x00


	//----- nvinfo : EIATTR_KPARAM_INFO
	.align		4
.L_50:
        /*0018*/ 	.byte	0x04, 0x17
        /*001a*/ 	.short	(.L_52 - .L_51)
.L_51:
        /*001c*/ 	.word	0x00000000
        /*0020*/ 	.short	0x0006
        /*0022*/ 	.short	0x0028
        /*0024*/ 	.byte	0x00, 0xf0, 0x21, 0x00


	//----- nvinfo : EIATTR_KPARAM_INFO
	.align		4
.L_52:
        /*0028*/ 	.byte	0x04, 0x17
        /*002a*/ 	.short	(.L_54 - .L_53)
.L_53:
        /*002c*/ 	.word	0x00000000
        /*0030*/ 	.short	0x0005
        /*0032*/ 	.short	0x0020
        /*0034*/ 	.byte	0x00, 0xf0, 0x21, 0x00


	//----- nvinfo : EIATTR_KPARAM_INFO
	.align		4
.L_54:
        /*0038*/ 	.byte	0x04, 0x17
        /*003a*/ 	.short	(.L_56 - .L_55)
.L_55:
        /*003c*/ 	.word	0x00000000
        /*0040*/ 	.short	0x0004
        /*0042*/ 	.short	0x0018
        /*0044*/ 	.byte	0x00, 0xf0, 0x11, 0x00


	//----- nvinfo : EIATTR_KPARAM_INFO
	.align		4
.L_56:
        /*0048*/ 	.byte	0x04, 0x17
        /*004a*/ 	.short	(.L_58 - .L_57)
.L_57:
        /*004c*/ 	.word	0x00000000
        /*0050*/ 	.short	0x0003
        /*0052*/ 	.short	0x0010
        /*0054*/ 	.byte	0x00, 0xf0, 0x21, 0x00


	//----- nvinfo : EIATTR_KPARAM_INFO
	.align		4
.L_58:
        /*0058*/ 	.byte	0x04, 0x17
        /*005a*/ 	.short	(.L_60 - .L_59)
.L_59:
        /*005c*/ 	.word	0x00000000
        /*0060*/ 	.short	0x0002
        /*0062*/ 	.short	0x0008
        /*0064*/ 	.byte	0x00, 0xf0, 0x21, 0x00


	//----- nvinfo : EIATTR_KPARAM_INFO
	.align		4
.L_60:
        /*0068*/ 	.byte	0x04, 0x17
        /*006a*/ 	.short	(.L_62 - .L_61)
.L_61:
        /*006c*/ 	.word	0x00000000
        /*0070*/ 	.short	0x0001
        /*0072*/ 	.short	0x0004
        /*0074*/ 	.byte	0x00, 0xf0, 0x11, 0x00


	//----- nvinfo : EIATTR_KPARAM_INFO
	.align		4
.L_62:
        /*0078*/ 	.byte	0x04, 0x17
        /*007a*/ 	.short	(.L_64 - .L_63)
.L_63:
        /*007c*/ 	.word	0x00000000
        /*0080*/ 	.short	0x0000
        /*0082*/ 	.short	0x0000
        /*0084*/ 	.byte	0x00, 0xf0, 0x11, 0x00


	//----- nvinfo : EIATTR_SPARSE_MMA_MASK
	.align		4
.L_64:
        /*0088*/ 	.byte	0x03, 0x50
        /*008a*/ 	.short	0x0000


	//----- nvinfo : EIATTR_MAXREG_COUNT
	.align		4
        /*008c*/ 	.byte	0x03, 0x1b
        /*008e*/ 	.short	0x00ff


	//----- nvinfo : EIATTR_MERCURY_ISA_VERSION
	.align		4
        /*0090*/ 	.byte	0x03, 0x5f
        /*0092*/ 	.short	0x0101


	//----- nvinfo : EIATTR_EXIT_INSTR_OFFSETS
	.align		4
        /*0094*/ 	.byte	0x04, 0x1c
        /*0096*/ 	.short	(.L_66 - .L_65)


	//   ....[0]....
.L_65:
        /*0098*/ 	.word	0x000000d0


	//   ....[1]....
        /*009c*/ 	.word	0x00000dd0


	//----- nvinfo : EIATTR_CBANK_PARAM_SIZE
	.align		4
.L_66:
        /*00a0*/ 	.byte	0x03, 0x19
        /*00a2*/ 	.short	0x0034


	//----- nvinfo : EIATTR_PARAM_CBANK
	.align		4
        /*00a4*/ 	.byte	0x04, 0x0a
        /*00a6*/ 	.short	(.L_68 - .L_67)
	.align		4
.L_67:
        /*00a8*/ 	.word	index@(.nv.constant0._Z20ReferenceSyrk_kerneliidPKdidPdi)
        /*00ac*/ 	.short	0x0210
        /*00ae*/ 	.short	0x0034


	//----- nvinfo : EIATTR_SW_WAR
	.align		4
.L_68:
        /*00b0*/ 	.byte	0x04, 0x36
        /*00b2*/ 	.short	(.L_70 - .L_69)
.L_69:
        /*00b4*/ 	.word	0x00000008
.L_70:


//--------------------- .nv.info._Z23InitializeMatrix_kernelPdiiii --------------------------
	.section	.nv.info._Z23InitializeMatrix_kernelPdiiii,"",@"SHT_CUDA_INFO"
	.sectionflags	@""
	.align	4


	//----- nvinfo : EIATTR_CUDA_API_VERSION
	.align		4
        /*0000*/ 	.byte	0x04, 0x37
        /*0002*/ 	.short	(.L_72 - .L_71)
.L_71:
        /*0004*/ 	.word	0x00000082


	//----- nvinfo : EIATTR_KPARAM_INFO
	.align		4
.L_72:
        /*0008*/ 	.byte	0x04, 0x17
        /*000a*/ 	.short	(.L_74 - .L_73)
.L_73:
        /*000c*/ 	.word	0x00000000
        /*0010*/ 	.short	0x0004
        /*0012*/ 	.short	0x0014
        /*0014*/ 	.byte	0x00, 0xf0, 0x11, 0x00


	//----- nvinfo : EIATTR_KPARAM_INFO
	.align		4
.L_74:
        /*0018*/ 	.byte	0x04, 0x17
        /*001a*/ 	.short	(.L_76 - .L_75)
.L_75:
        /*001c*/ 	.word	0x00000000
        /*0020*/ 	.short	0x0003
        /*0022*/ 	.short	0x0010
        /*0024*/ 	.byte	0x00, 0xf0, 0x11, 0x00


	//----- nvinfo : EIATTR_KPARAM_INFO
	.align		4
.L_76:
        /*0028*/ 	.byte	0x04, 0x17
        /*002a*/ 	.short	(.L_78 - .L_77)
.L_77:
        /*002c*/ 	.word	0x00000000
        /*0030*/ 	.short	0x0002
        /*0032*/ 	.short	0x000c
        /*0034*/ 	.byte	0x00, 0xf0, 0x11, 0x00


	//----- nvinfo : EIATTR_KPARAM_INFO
	.align		4
.L_78:
        /*0038*/ 	.byte	0x04, 0x17
        /*003a*/ 	.short	(.L_80 - .L_79)
.L_79:
        /*003c*/ 	.word	0x00000000
        /*0040*/ 	.short	0x0001
        /*0042*/ 	.short	0x0008
        /*0044*/ 	.byte	0x00, 0xf0, 0x11, 0x00


	//----- nvinfo : EIATTR_KPARAM_INFO
	.align		4
.L_80:
        /*0048*/ 	.byte	0x04, 0x17
        /*004a*/ 	.short	(.L_82 - .L_81)
.L_81:
        /*004c*/ 	.word	0x00000000
        /*0050*/ 	.short	0x0000
        /*0052*/ 	.short	0x0000
        /*0054*/ 	.byte	0x00, 0xf0, 0x21, 0x00


	//----- nvinfo : EIATTR_SPARSE_MMA_MASK
	.align		4
.L_82:
        /*0058*/ 	.byte	0x03, 0x50
        /*005a*/ 	.short	0x0000


	//----- nvinfo : EIATTR_MAXREG_COUNT
	.align		4
        /*005c*/ 	.byte	0x03, 0x1b
        /*005e*/ 	.short	0x00ff


	//----- nvinfo : EIATTR_MERCURY_ISA_VERSION
	.align		4
        /*0060*/ 	.byte	0x03, 0x5f
        /*0062*/ 	.short	0x0101


	//----- nvinfo : EIATTR_EXIT_INSTR_OFFSETS
	.align		4
        /*0064*/ 	.byte	0x04, 0x1c
        /*0066*/ 	.short	(.L_84 - .L_83)


	//   ....[0]....
.L_83:
        /*0068*/ 	.word	0x000000d0


	//   ....[1]....
        /*006c*/ 	.word	0x000001c0


	//----- nvinfo : EIATTR_CBANK_PARAM_SIZE
	.align		4
.L_84:
        /*0070*/ 	.byte	0x03, 0x19
        /*0072*/ 	.short	0x0018


	//----- nvinfo : EIATTR_PARAM_CBANK
	.align		4
        /*0074*/ 	.byte	0x04, 0x0a
        /*0076*/ 	.short	(.L_86 - .L_85)
	.align		4
.L_85:
        /*0078*/ 	.word	index@(.nv.constant0._Z23InitializeMatrix_kernelPdiiii)
        /*007c*/ 	.short	0x0210
        /*007e*/ 	.short	0x0018


	//----- nvinfo : EIATTR_SW_WAR
	.align		4
.L_86:
        /*0080*/ 	.byte	0x04, 0x36
        /*0082*/ 	.short	(.L_88 - .L_87)
.L_87:
        /*0084*/ 	.word	0x00000008
.L_88:


//--------------------- .nv.callgraph             --------------------------
	.section	.nv.callgraph,"",@"SHT_CUDA_CALLGRAPH"
	.align	4
	.sectionentsize	8
	.align		4
        /*0000*/ 	.word	0x00000000
	.align		4
        /*0004*/ 	.word	0xffffffff
	.align		4
        /*0008*/ 	.word	0x00000000
	.align		4
        /*000c*/ 	.word	0xfffffffe
	.align		4
        /*0010*/ 	.word	0x00000000
	.align		4
        /*0014*/ 	.word	0xfffffffd
	.align		4
        /*0018*/ 	.word	0x00000000
	.align		4
        /*001c*/ 	.word	0xfffffffc


//--------------------- .nv.constant4             --------------------------
	.section	.nv.constant4,"a",@progbits
	.align	8
	.align		8
.nv.constant4:
        /*0000*/ 	.dword	_ZN34_INTERNAL_b344c40f_4_k_cu_3dd2ff8e4cuda3std3__45__cpo5beginE
	.align		8
        /*0008*/ 	.dword	_ZN34_INTERNAL_b344c40f_4_k_cu_3dd2ff8e4cuda3std3__45__cpo3endE
	.align		8
        /*0010*/ 	.dword	_ZN34_INTERNAL_b344c40f_4_k_cu_3dd2ff8e4cuda3std3__45__cpo6cbeginE
	.align		8
        /*0018*/ 	.dword	_ZN34_INTERNAL_b344c40f_4_k_cu_3dd2ff8e4cuda3std3__45__cpo4cendE
	.align		8
        /*0020*/ 	.dword	_ZN34_INTERNAL_b344c40f_4_k_cu_3dd2ff8e4cuda3std3__436_GLOBAL__N__b344c40f_4_k_cu_3dd2ff8e6ignoreE
	.align		8
        /*0028*/ 	.dword	_ZN34_INTERNAL_b344c40f_4_k_cu_3dd2ff8e4cuda3std3__419piecewise_constructE
	.align		8
        /*0030*/ 	.dword	_ZN34_INTERNAL_b344c40f_4_k_cu_3dd2ff8e4cuda3std3__48in_placeE
	.align		8
        /*0038*/ 	.dword	_ZN34_INTERNAL_b344c40f_4_k_cu_3dd2ff8e4cuda3std6ranges3__45__cpo4swapE
	.align		8
        /*0040*/ 	.dword	_ZN34_INTERNAL_b344c40f_4_k_cu_3dd2ff8e4cuda3std6ranges3__45__cpo9iter_moveE
	.align		8
        /*0048*/ 	.dword	_ZN34_INTERNAL_b344c40f_4_k_cu_3dd2ff8e4cute7productE
	.align		8
        /*0050*/ 	.dword	_ZN34_INTERNAL_b344c40f_4_k_cu_3dd2ff8e4cute1_E


//--------------------- .text._ZN7cutlass6KernelINS_4gemm6kernel14RankKUniversalINS1_11threadblock13MmaMultistageINS1_9GemmShapeILi16ELi32ELi16EEENS_9transform11threadblock28PredicatedTileAccessIteratorINS_11MatrixShapeILi16ELi16EEEdNS_6layout11ColumnMajorELi1ENS8_31PitchLinearWarpStripedThreadMapINS_16PitchLinearShapeILi16ELi16EEELi64ENSG_ILi16ELi2EEELi1EEENS_5ArrayIdLi1ELb1EEELb0ENSD_9NoPermuteEEENS9_25RegularTileAccessIteratorISC_dNSD_43ColumnMajorTensorOpMultiplicandCongruous64bELi1ESJ_Li8EEELNS_4arch14CacheOperation4KindE0ENSA_INSB_ILi16ELi32EEEdNSD_8RowMajorELi0ENSF_INSG_ILi32ELi16EEELi64ESI_Li1EEESL_Lb0ESM_EENSO_ISU_dNSD_40RowMajorTensorOpMultiplicandCongruous64bELi0ESX_Li8EEELST_0EdSV_NS4_9MmaPolicyINS1_4warp11MmaTensorOpINS6_ILi16ELi16ELi16EEEdSP_dSZ_dSV_NS12_17MmaTensorOpPolicyINSR_3MmaINS6_ILi8ELi8ELi4EEELi32EdSV_dSE_dSV_NSR_13OpMultiplyAddEEENSB_ILi1ELi1EEEEELi1ELb0EbEENSB_ILi0ELi0EEES1D_Li1EEELi5ELNS1_23SharedMemoryClearOptionE0EbEENS_8epilogue11threadblock8EpilogueIS7_S1C_Li1ENS1I_27PredicatedTileIteratorBlas3INS1I_26OutputTileOptimalThreadMapINS1I_15OutputTileShapeILi32ELi8ELi1ELi1ELi1EEENS1M_ILi1ELi2ELi1ELi1ELi2EEELi64ELi1ELi64EEEdLNS_8BlasModeE1EEENS1H_4warp24FragmentIteratorTensorOpIS14_S17_dNSK_IdLi2ELb1EEESV_EENS1S_20TileIteratorTensorOpIS14_S17_dSV_EENS1I_18SharedLoadIteratorINS1P_18CompactedThreadMapEdLi8EEENS1H_6thread17LinearCombinationIdLi1EddLNS21_9ScaleType4KindE0ELNS_15FloatRoundStyleE2EdEENSB_ILi0ELi4EEELi1ELi1EEENS4_30GemmIdentityThreadblockSwizzleILi8EEELNS_8FillModeE2EEEEEvNT_6ParamsE --------------------------
	.section	.text._ZN7cutlass6KernelINS_4gemm6kernel14RankKUniversalINS1_11threadblock13MmaMultistageINS1_9GemmShapeILi16ELi32ELi16EEENS_9transform11threadblock28PredicatedTileAccessIteratorINS_11MatrixShapeILi16ELi16EEEdNS_6layout11ColumnMajorELi1ENS8_31PitchLinearWarpStripedThreadMapINS_16PitchLinearShapeILi16ELi16EEELi64ENSG_ILi16ELi2EEELi1EEENS_5ArrayIdLi1ELb1EEELb0ENSD_9NoPermuteEEENS9_25RegularTileAccessIteratorISC_dNSD_43ColumnMajorTensorOpMultiplicandCongruous64bELi1ESJ_Li8EEELNS_4arch14CacheOperation4KindE0ENSA_INSB_ILi16ELi32EEEdNSD_8RowMajorELi0ENSF_INSG_ILi32ELi16EEELi64ESI_Li1EEESL_Lb0ESM_EENSO_ISU_dNSD_40RowMajorTensorOpMultiplicandCongruous64bELi0ESX_Li8EEELST_0EdSV_NS4_9MmaPolicyINS1_4warp11MmaTensorOpINS6_ILi16ELi16ELi16EEEdSP_dSZ_dSV_NS12_17MmaTensorOpPolicyINSR_3MmaINS6_ILi8ELi8ELi4EEELi32EdSV_dSE_dSV_NSR_13OpMultiplyAddEEENSB_ILi1ELi1EEEEELi1ELb0EbEENSB_ILi0ELi0EEES1D_Li1EEELi5ELNS1_23SharedMemoryClearOptionE0EbEENS_8epilogue11threadblock8EpilogueIS7_S1C_Li1ENS1I_27PredicatedTileIteratorBlas3INS1I_26OutputTileOptimalThreadMapINS1I_15OutputTileShapeILi32ELi8ELi1ELi1ELi1EEENS1M_ILi1ELi2ELi1ELi1ELi2EEELi64ELi1ELi64EEEdLNS_8BlasModeE1EEENS1H_4warp24FragmentIteratorTensorOpIS14_S17_dNSK_IdLi2ELb1EEESV_EENS1S_20TileIteratorTensorOpIS14_S17_dSV_EENS1I_18SharedLoadIteratorINS1P_18CompactedThreadMapEdLi8EEENS1H_6thread17LinearCombinationIdLi1EddLNS21_9ScaleType4KindE0ELNS_15FloatRoundStyleE2EdEENSB_ILi0ELi4EEELi1ELi1EEENS4_30GemmIdentityThreadblockSwizzleILi8EEELNS_8FillModeE2EEEEEvNT_6ParamsE,"ax",@progbits
	.align	128
.text._ZN7cutlass6KernelINS_4gemm6kernel14RankKUniversalINS1_11threadblock13MmaMultistageINS1_9GemmShapeILi16ELi32ELi16EEENS_9transform11threadblock28PredicatedTileAccessIteratorINS_11MatrixShapeILi16ELi16EEEdNS_6layout11ColumnMajorELi1ENS8_31PitchLinearWarpStripedThreadMapINS_16PitchLinearShapeILi16ELi16EEELi64ENSG_ILi16ELi2EEELi1EEENS_5ArrayIdLi1ELb1EEELb0ENSD_9NoPermuteEEENS9_25RegularTileAccessIteratorISC_dNSD_43ColumnMajorTensorOpMultiplicandCongruous64bELi1ESJ_Li8EEELNS_4arch14CacheOperation4KindE0ENSA_INSB_ILi16ELi32EEEdNSD_8RowMajorELi0ENSF_INSG_ILi32ELi16EEELi64ESI_Li1EEESL_Lb0ESM_EENSO_ISU_dNSD_40RowMajorTensorOpMultiplicandCongruous64bELi0ESX_Li8EEELST_0EdSV_NS4_9MmaPolicyINS1_4warp11MmaTensorOpINS6_ILi16ELi16ELi16EEEdSP_dSZ_dSV_NS12_17MmaTensorOpPolicyINSR_3MmaINS6_ILi8ELi8ELi4EEELi32EdSV_dSE_dSV_NSR_13OpMultiplyAddEEENSB_ILi1ELi1EEEEELi1ELb0EbEENSB_ILi0ELi0EEES1D_Li1EEELi5ELNS1_23SharedMemoryClearOptionE0EbEENS_8epilogue11threadblock8EpilogueIS7_S1C_Li1ENS1I_27PredicatedTileIteratorBlas3INS1I_26OutputTileOptimalThreadMapINS1I_15OutputTileShapeILi32ELi8ELi1ELi1ELi1EEENS1M_ILi1ELi2ELi1ELi1ELi2EEELi64ELi1ELi64EEEdLNS_8BlasModeE1EEENS1H_4warp24FragmentIteratorTensorOpIS14_S17_dNSK_IdLi2ELb1EEESV_EENS1S_20TileIteratorTensorOpIS14_S17_dSV_EENS1I_18SharedLoadIteratorINS1P_18CompactedThreadMapEdLi8EEENS1H_6thread17LinearCombinationIdLi1EddLNS21_9ScaleType4KindE0ELNS_15FloatRoundStyleE2EdEENSB_ILi0ELi4EEELi1ELi1EEENS4_30GemmIdentityThreadblockSwizzleILi8EEELNS_8FillModeE2EEEEEvNT_6ParamsE:
        .type           _ZN7cutlass6KernelINS_4gemm6kernel14RankKUniversalINS1_11threadblock13MmaMultistageINS1_9GemmShapeILi16ELi32ELi16EEENS_9transform11threadblock28PredicatedTileAccessIteratorINS_11MatrixShapeILi16ELi16EEEdNS_6layout11ColumnMajorELi1ENS8_31PitchLinearWarpStripedThreadMapINS_16PitchLinearShapeILi16ELi16EEELi64ENSG_ILi16ELi2EEELi1EEENS_5ArrayIdLi1ELb1EEELb0ENSD_9NoPermuteEEENS9_25RegularTileAccessIteratorISC_dNSD_43ColumnMajorTensorOpMultiplicandCongruous64bELi1ESJ_Li8EEELNS_4arch14CacheOperation4KindE0ENSA_INSB_ILi16ELi32EEEdNSD_8RowMajorELi0ENSF_INSG_ILi32ELi16EEELi64ESI_Li1EEESL_Lb0ESM_EENSO_ISU_dNSD_40RowMajorTensorOpMultiplicandCongruous64bELi0ESX_Li8EEELST_0EdSV_NS4_9MmaPolicyINS1_4warp11MmaTensorOpINS6_ILi16ELi16ELi16EEEdSP_dSZ_dSV_NS12_17MmaTensorOpPolicyINSR_3MmaINS6_ILi8ELi8ELi4EEELi32EdSV_dSE_dSV_NSR_13OpMultiplyAddEEENSB_ILi1ELi1EEEEELi1ELb0EbEENSB_ILi0ELi0EEES1D_Li1EEELi5ELNS1_23SharedMemoryClearOptionE0EbEENS_8epilogue11threadblock8EpilogueIS7_S1C_Li1ENS1I_27PredicatedTileIteratorBlas3INS1I_26OutputTileOptimalThreadMapINS1I_15OutputTileShapeILi32ELi8ELi1ELi1ELi1EEENS1M_ILi1ELi2ELi1ELi1ELi2EEELi64ELi1ELi64EEEdLNS_8BlasModeE1EEENS1H_4warp24FragmentIteratorTensorOpIS14_S17_dNSK_IdLi2ELb1EEESV_EENS1S_20TileIteratorTensorOpIS14_S17_dSV_EENS1I_18SharedLoadIteratorINS1P_18CompactedThreadMapEdLi8EEENS1H_6thread17LinearCombinationIdLi1EddLNS21_9ScaleType4KindE0ELNS_15FloatRoundStyleE2EdEENSB_ILi0ELi4EEELi1ELi1EEENS4_30GemmIdentityThreadblockSwizzleILi8EEELNS_8FillModeE2EEEEEvNT_6ParamsE,@function
        .size           _ZN7cutlass6KernelINS_4gemm6kernel14RankKUniversalINS1_11threadblock13MmaMultistageINS1_9GemmShapeILi16ELi32ELi16EEENS_9transform11threadblock28PredicatedTileAccessIteratorINS_11MatrixShapeILi16ELi16EEEdNS_6layout11ColumnMajorELi1ENS8_31PitchLinearWarpStripedThreadMapINS_16PitchLinearShapeILi16ELi16EEELi64ENSG_ILi16ELi2EEELi1EEENS_5ArrayIdLi1ELb1EEELb0ENSD_9NoPermuteEEENS9_25RegularTileAccessIteratorISC_dNSD_43ColumnMajorTensorOpMultiplicandCongruous64bELi1ESJ_Li8EEELNS_4arch14CacheOperation4KindE0ENSA_INSB_ILi16ELi32EEEdNSD_8RowMajorELi0ENSF_INSG_ILi32ELi16EEELi64ESI_Li1EEESL_Lb0ESM_EENSO_ISU_dNSD_40RowMajorTensorOpMultiplicandCongruous64bELi0ESX_Li8EEELST_0EdSV_NS4_9MmaPolicyINS1_4warp11MmaTensorOpINS6_ILi16ELi16ELi16EEEdSP_dSZ_dSV_NS12_17MmaTensorOpPolicyINSR_3MmaINS6_ILi8ELi8ELi4EEELi32EdSV_dSE_dSV_NSR_13OpMultiplyAddEEENSB_ILi1ELi1EEEEELi1ELb0EbEENSB_ILi0ELi0EEES1D_Li1EEELi5ELNS1_23SharedMemoryClearOptionE0EbEENS_8epilogue11threadblock8EpilogueIS7_S1C_Li1ENS1I_27PredicatedTileIteratorBlas3INS1I_26OutputTileOptimalThreadMapINS1I_15OutputTileShapeILi32ELi8ELi1ELi1ELi1EEENS1M_ILi1ELi2ELi1ELi1ELi2EEELi64ELi1ELi64EEEdLNS_8BlasModeE1EEENS1H_4warp24FragmentIteratorTensorOpIS14_S17_dNSK_IdLi2ELb1EEESV_EENS1S_20TileIteratorTensorOpIS14_S17_dSV_EENS1I_18SharedLoadIteratorINS1P_18CompactedThreadMapEdLi8EEENS1H_6thread17LinearCombinationIdLi1EddLNS21_9ScaleType4KindE0ELNS_15FloatRoundStyleE2EdEENSB_ILi0ELi4EEELi1ELi1EEENS4_30GemmIdentityThreadblockSwizzleILi8EEELNS_8FillModeE2EEEEEvNT_6ParamsE,(.L_x_116 - _ZN7cutlass6KernelINS_4gemm6kernel14RankKUniversalINS1_11threadblock13MmaMultistageINS1_9GemmShapeILi16ELi32ELi16EEENS_9transform11threadblock28PredicatedTileAccessIteratorINS_11MatrixShapeILi16ELi16EEEdNS_6layout11ColumnMajorELi1ENS8_31PitchLinearWarpStripedThreadMapINS_16PitchLinearShapeILi16ELi16EEELi64ENSG_ILi16ELi2EEELi1EEENS_5ArrayIdLi1ELb1EEELb0ENSD_9NoPermuteEEENS9_25RegularTileAccessIteratorISC_dNSD_43ColumnMajorTensorOpMultiplicandCongruous64bELi1ESJ_Li8EEELNS_4arch14CacheOperation4KindE0ENSA_INSB_ILi16ELi32EEEdNSD_8RowMajorELi0ENSF_INSG_ILi32ELi16EEELi64ESI_Li1EEESL_Lb0ESM_EENSO_ISU_dNSD_40RowMajorTensorOpMultiplicandCongruous64bELi0ESX_Li8EEELST_0EdSV_NS4_9MmaPolicyINS1_4warp11MmaTensorOpINS6_ILi16ELi16ELi16EEEdSP_dSZ_dSV_NS12_17MmaTensorOpPolicyINSR_3MmaINS6_ILi8ELi8ELi4EEELi32EdSV_dSE_dSV_NSR_13OpMultiplyAddEEENSB_ILi1ELi1EEEEELi1ELb0EbEENSB_ILi0ELi0EEES1D_Li1EEELi5ELNS1_23SharedMemoryClearOptionE0EbEENS_8epilogue11threadblock8EpilogueIS7_S1C_Li1ENS1I_27PredicatedTileIteratorBlas3INS1I_26OutputTileOptimalThreadMapINS1I_15OutputTileShapeILi32ELi8ELi1ELi1ELi1EEENS1M_ILi1ELi2ELi1ELi1ELi2EEELi64ELi1ELi64EEEdLNS_8BlasModeE1EEENS1H_4warp24FragmentIteratorTensorOpIS14_S17_dNSK_IdLi2ELb1EEESV_EENS1S_20TileIteratorTensorOpIS14_S17_dSV_EENS1I_18SharedLoadIteratorINS1P_18CompactedThreadMapEdLi8EEENS1H_6thread17LinearCombinationIdLi1EddLNS21_9ScaleType4KindE0ELNS_15FloatRoundStyleE2EdEENSB_ILi0ELi4EEELi1ELi1EEENS4_30GemmIdentityThreadblockSwizzleILi8EEELNS_8FillModeE2EEEEEvNT_6ParamsE)
        .other          _ZN7cutlass6KernelINS_4gemm6kernel14RankKUniversalINS1_11threadblock13MmaMultistageINS1_9GemmShapeILi16ELi32ELi16EEENS_9transform11threadblock28PredicatedTileAccessIteratorINS_11MatrixShapeILi16ELi16EEEdNS_6layout11ColumnMajorELi1ENS8_31PitchLinearWarpStripedThreadMapINS_16PitchLinearShapeILi16ELi16EEELi64ENSG_ILi16ELi2EEELi1EEENS_5ArrayIdLi1ELb1EEELb0ENSD_9NoPermuteEEENS9_25RegularTileAccessIteratorISC_dNSD_43ColumnMajorTensorOpMultiplicandCongruous64bELi1ESJ_Li8EEELNS_4arch14CacheOperation4KindE0ENSA_INSB_ILi16ELi32EEEdNSD_8RowMajorELi0ENSF_INSG_ILi32ELi16EEELi64ESI_Li1EEESL_Lb0ESM_EENSO_ISU_dNSD_40RowMajorTensorOpMultiplicandCongruous64bELi0ESX_Li8EEELST_0EdSV_NS4_9MmaPolicyINS1_4warp11MmaTensorOpINS6_ILi16ELi16ELi16EEEdSP_dSZ_dSV_NS12_17MmaTensorOpPolicyINSR_3MmaINS6_ILi8ELi8ELi4EEELi32EdSV_dSE_dSV_NSR_13OpMultiplyAddEEENSB_ILi1ELi1EEEEELi1ELb0EbEENSB_ILi0ELi0EEES1D_Li1EEELi5ELNS1_23SharedMemoryClearOptionE0EbEENS_8epilogue11threadblock8EpilogueIS7_S1C_Li1ENS1I_27PredicatedTileIteratorBlas3INS1I_26OutputTileOptimalThreadMapINS1I_15OutputTileShapeILi32ELi8ELi1ELi1ELi1EEENS1M_ILi1ELi2ELi1ELi1ELi2EEELi64ELi1ELi64EEEdLNS_8BlasModeE1EEENS1H_4warp24FragmentIteratorTensorOpIS14_S17_dNSK_IdLi2ELb1EEESV_EENS1S_20TileIteratorTensorOpIS14_S17_dSV_EENS1I_18SharedLoadIteratorINS1P_18CompactedThreadMapEdLi8EEENS1H_6thread17LinearCombinationIdLi1EddLNS21_9ScaleType4KindE0ELNS_15FloatRoundStyleE2EdEENSB_ILi0ELi4EEELi1ELi1EEENS4_30GemmIdentityThreadblockSwizzleILi8EEELNS_8FillModeE2EEEEEvNT_6ParamsE,@"STO_CUDA_ENTRY STV_DEFAULT"
_ZN7cutlass6KernelINS_4gemm6kernel14RankKUniversalINS1_11threadblock13MmaMultistageINS1_9GemmShapeILi16ELi32ELi16EEENS_9transform11threadblock28PredicatedTileAccessIteratorINS_11MatrixShapeILi16ELi16EEEdNS_6layout11ColumnMajorELi1ENS8_31PitchLinearWarpStripedThreadMapINS_16PitchLinearShapeILi16ELi16EEELi64ENSG_ILi16ELi2EEELi1EEENS_5ArrayIdLi1ELb1EEELb0ENSD_9NoPermuteEEENS9_25RegularTileAccessIteratorISC_dNSD_43ColumnMajorTensorOpMultiplicandCongruous64bELi1ESJ_Li8EEELNS_4arch14CacheOperation4KindE0ENSA_INSB_ILi16ELi32EEEdNSD_8RowMajorELi0ENSF_INSG_ILi32ELi16EEELi64ESI_Li1EEESL_Lb0ESM_EENSO_ISU_dNSD_40RowMajorTensorOpMultiplicandCongruous64bELi0ESX_Li8EEELST_0EdSV_NS4_9MmaPolicyINS1_4warp11MmaTensorOpINS6_ILi16ELi16ELi16EEEdSP_dSZ_dSV_NS12_17MmaTensorOpPolicyINSR_3MmaINS6_ILi8ELi8ELi4EEELi32EdSV_dSE_dSV_NSR_13OpMultiplyAddEEENSB_ILi1ELi1EEEEELi1ELb0EbEENSB_ILi0ELi0EEES1D_Li1EEELi5ELNS1_23SharedMemoryClearOptionE0EbEENS_8epilogue11threadblock8EpilogueIS7_S1C_Li1ENS1I_27PredicatedTileIteratorBlas3INS1I_26OutputTileOptimalThreadMapINS1I_15OutputTileShapeILi32ELi8ELi1ELi1ELi1EEENS1M_ILi1ELi2ELi1ELi1ELi2EEELi64ELi1ELi64EEEdLNS_8BlasModeE1EEENS1H_4warp24FragmentIteratorTensorOpIS14_S17_dNSK_IdLi2ELb1EEESV_EENS1S_20TileIteratorTensorOpIS14_S17_dSV_EENS1I_18SharedLoadIteratorINS1P_18CompactedThreadMapEdLi8EEENS1H_6thread17LinearCombinationIdLi1EddLNS21_9ScaleType4KindE0ELNS_15FloatRoundStyleE2EdEENSB_ILi0ELi4EEELi1ELi1EEENS4_30GemmIdentityThreadblockSwizzleILi8EEELNS_8FillModeE2EEEEEvNT_6ParamsE:
[----:B------:R-:W-:Y:S08]  /*0000*/  LDC R1, c[0x0][0x28] ;  /* 0x00000a00ff017b82 */ /* 0x000ff00000000800 */
[----:B------:R-:W1:Y:S01]  /*0010*/  LDC.64 R2, c[0x0][0x2f8] ;  /* 0x0000be00ff027b82 */ /* 0x000e620000000a00 */
[----:B------:R-:W-:Y:S01]  /*0020*/  ULDC.64 UR4, c[0x0][0x2f0] ;  /* 0x0000bc0000047ab9 */ /* 0x000fe20000000a00 */
[----:B------:R-:W-:Y:S01]  /*0030*/  IMAD.MOV.U32 R0, RZ, RZ, -0x1 ;  /* 0xffffffffff007424 */ /* 0x000fe200078e00ff */
[----:B------:R-:W-:Y:S01]  /*0040*/  DSETP.NEU.AND P1, PT, RZ, UR4, PT ;  /* 0x00000004ff007e2a */ /* 0x000fe2000bf2d000 */
[----:B------:R-:W-:Y:S01]  /*0050*/  ULDC.U8 UR4, c[0x0][0x378] ;  /* 0x0000de0000047ab9 */ /* 0x000fe20000000000 */
[----:B------:R-:W-:-:S02]  /*0060*/  ULDC UR5, c[0x0][0x228] ;  /* 0x00008a0000057ab9 */ /* 0x000fc40000000800 */
[----:B------:R-:W-:Y:S01]  /*0070*/  SHF.L.U32 R0, R0, UR5, RZ ;  /* 0x0000000500007c19 */ /* 0x000fe200080006ff */
[----:B------:R-:W2:Y:S01]  /*0080*/  S2UR UR6, SR_CTAID.Y ;  /* 0x00000000000679c3 */ /* 0x000ea20000002600 */
[----:B------:R-:W-:-:S07]  /*0090*/  ISETP.NE.AND P1, PT, RZ, UR4, !P1 ;  /* 0x00000004ff007c0c */ /* 0x000fce000cf25270 */
[----:B------:R-:W3:Y:S01]  /*00a0*/  S2UR UR8, SR_CTAID.X ;  /* 0x00000000000879c3 */ /* 0x000ee20000002500 */
[----:B-1----:R-:W-:-:S07]  /*00b0*/  DSETP.EQ.AND P0, PT, R2, 1, PT ;  /* 0x3ff000000200742a */ /* 0x002fce0003f02000 */
[----:B------:R-:W1:Y:S01]  /*00c0*/  S2UR UR7, SR_CTAID.Z ;  /* 0x00000000000779c3 */ /* 0x000e620000002700 */
[----:B--2---:R-:W-:Y:S01]  /*00d0*/  USHF.L.U32 UR6, UR6, UR5, URZ ;  /* 0x0000000506067299 */ /* 0x004fe2000800063f */
[----:B---3--:R-:W-:Y:S01]  /*00e0*/  LOP3.LUT R42, R0, UR8, RZ, 0xc, !PT ;  /* 0x00000008002a7c12 */ /* 0x008fe2000f8e0cff */
[----:B------:R-:W-:-:S04]  /*00f0*/  USHF.R.S32.HI UR5, URZ, UR5, UR8 ;  /* 0x000000053f057299 */ /* 0x000fc80008011408 */
[----:B------:R-:W-:Y:S01]  /*0100*/  VIADD R42, R42, UR6 ;  /* 0x000000062a2a7c36 */ /* 0x000fe20008000000 */
[----:B-1----:R-:W-:Y:S07]  /*0110*/  @P1 EXIT P0 ;  /* 0x000000000000194d */ /* 0x002fee0000000000 */
[----:B------:R-:W1:Y:S01]  /*0120*/  LDC R0, c[0x0][0x21c] ;  /* 0x00008700ff007b82 */ /* 0x000e620000000800 */
[----:B------:R-:W-:Y:S02]  /*0130*/  ULDC UR4, c[0x0][0x220] ;  /* 0x0000880000047ab9 */ /* 0x000fe40000000800 */
[----:B------:R-:W-:-:S04]  /*0140*/  ISETP.GE.AND P0, PT, R42, UR4, PT ;  /* 0x000000042a007c0c */ /* 0x000fc8000bf06270 */
[----:B-1----:R-:W-:-:S13]  /*0150*/  ISETP.LE.OR P0, PT, R0, UR5, P0 ;  /* 0x0000000500007c0c */ /* 0x002fda0008703670 */
[----:B------:R-:W-:Y:S05]  /*0160*/  @P0 EXIT ;  /* 0x000000000000094d */ /* 0x000fea0003800000 */
[----:B------:R-:W-:Y:S01]  /*0170*/  USHF.L.U32 UR6, UR5, 0x4, URZ ;  /* 0x0000000405067899 */ /* 0x000fe2000800063f */
[----:B------:R-:W-:-:S05]  /*0180*/  LEA R0, R42, 0x20, 0x5 ;  /* 0x000000202a007811 */ /* 0x000fca00078e28ff */
[----:B------:R-:W-:-:S13]  /*0190*/  ISETP.LE.AND P0, PT, R0, UR6, PT ;  /* 0x0000000600007c0c */ /* 0x000fda000bf03270 */
[----:B------:R-:W-:Y:S05]  /*01a0*/  @P0 EXIT ;  /* 0x000000000000094d */ /* 0x000fea0003800000 */
[----:B------:R-:W1:Y:S01]  /*01b0*/  LDC R2, c[0x0][0x320] ;  /* 0x0000c800ff027b82 */ /* 0x000e620000000800 */
[----:B------:R-:W-:Y:S01]  /*01c0*/  ULDC.64 UR4, c[0x0][0x338] ;  /* 0x0000ce0000047ab9 */ /* 0x000fe20000000a00 */
[----:B------:R-:W-:Y:S01]  /*01d0*/  ULDC.64 UR20, c[0x0][0x208] ;  /* 0x0000820000147ab9 */ /* 0x000fe20000000a00 */
[----:B------:R-:W-:Y:S01]  /*01e0*/  IMAD.U32 R18, RZ, RZ, UR4 ;  /* 0x00000004ff127e24 */ /* 0x000fe2000f8e00ff */
[----:B------:R-:W-:Y:S01]  /*01f0*/  MOV R19, UR5 ;  /* 0x0000000500137c02 */ /* 0x000fe20008000f00 */
[----:B------:R-:W-:Y:S01]  /*0200*/  ULDC.64 UR14, c[0x0][0x330] ;  /* 0x0000cc00000e7ab9 */ /* 0x000fe20000000a00 */
[----:B-1----:R-:W-:-:S13]  /*0210*/  ISETP.GE.U32.AND P0, PT, R2, 0x2, PT ;  /* 0x000000020200780c */ /* 0x002fda0003f06070 */
[----:B------:R-:W-:Y:S05]  /*0220*/  @!P0 BRA `(.L_x_0) ;  /* 0x0000000000988947 */ /* 0x000fea0003800000 */
[----:B------:R-:W-:Y:S01]  /*0230*/  ISETP.NE.AND P0, PT, R2, 0x2, PT ;  /* 0x000000020200780c */ /* 0x000fe20003f05270 */
[----:B------:R-:W-:Y:S01]  /*0240*/  ULDC UR4, c[0x0][0x218] ;  /* 0x0000860000047ab9 */ /* 0x000fe20000000800 */
[----:B------:R-:W-:Y:S01]  /*0250*/  IMAD.MOV.U32 R31, RZ, RZ, RZ ;  /* 0x000000ffff1f7224 */ /* 0x000fe200078e00ff */
[----:B------:R-:W-:-:S10]  /*0260*/  MOV R0, UR4 ;  /* 0x0000000400007c02 */ /* 0x000fd40008000f00 */
[----:B------:R-:W-:Y:S05]  /*0270*/  @!P0 BRA `(.L_x_1) ;  /* 0x00000000003c8947 */ /* 0x000fea0003800000 */
[----:B------:R-:W-:-:S13]  /*0280*/  ISETP.NE.AND P0, PT, R2, 0x3, PT ;  /* 0x000000030200780c */ /* 0x000fda0003f05270 */
[----:B------:R-:W-:Y:S05]  /*0290*/  @P0 BRA `(.L_x_2) ;  /* 0x0000000000980947 */ /* 0x000fea0003800000 */
[----:B------:R-:W-:Y:S02]  /*02a0*/  ULDC.64 UR4, c[0x0][0x330] ;  /* 0x0000cc0000047ab9 */ /* 0x000fe40000000a00 */
[----:B------:R-:W-:-:S06]  /*02b0*/  UIMAD.WIDE UR4, UR7, 0x8, UR4 ;  /* 0x00000008070478a5 */ /* 0x000fcc000f8e0204 */
[----:B------:R-:W-:Y:S02]  /*02c0*/  IMAD.U32 R2, RZ, RZ, UR4 ;  /* 0x00000004ff027e24 */ /* 0x000fe4000f8e00ff */
[----:B------:R-:W-:Y:S01]  /*02d0*/  IMAD.U32 R3, RZ, RZ, UR5 ;  /* 0x00000005ff037e24 */ /* 0x000fe2000f8e00ff */
[----:B------:R-:W-:Y:S02]  /*02e0*/  ULDC.64 UR4, c[0x0][0x338] ;  /* 0x0000ce0000047ab9 */ /* 0x000fe40000000a00 */
[----:B------:R-:W-:-:S03]  /*02f0*/  UIMAD.WIDE UR4, UR7, 0x8, UR4 ;  /* 0x00000008070478a5 */ /* 0x000fc6000f8e0204 */
[----:B------:R-:W2:Y:S03]  /*0300*/  LDG.E.64 R2, desc[UR20][R2.64] ;  /* 0x0000001402027981 */ /* 0x000ea6000c1e1b00 */
[----:B------:R-:W-:Y:S01]  /*0310*/  MOV R18, UR4 ;  /* 0x0000000400127c02 */ /* 0x000fe20008000f00 */
[----:B------:R-:W-:-:S06]  /*0320*/  IMAD.U32 R19, RZ, RZ, UR5 ;  /* 0x00000005ff137e24 */ /* 0x000fcc000f8e00ff */
[----:B------:R-:W4:Y:S01]  /*0330*/  LDG.E.64 R18, desc[UR20][R18.64] ;  /* 0x0000001412127981 */ /* 0x000f22000c1e1b00 */
[----:B--2---:R-:W-:Y:S02]  /*0340*/  R2UR UR14, R2 ;  /* 0x00000000020e72ca */ /* 0x004fe400000e0000 */
[----:B------:R-:W-:Y:S01]  /*0350*/  R2UR UR15, R3 ;  /* 0x00000000030f72ca */ /* 0x000fe200000e0000 */
[----:B------:R-:W-:-:S14]  /*0360*/  BRA `(.L_x_2) ;  /* 0x0000000000647947 */ /* 0x000fdc0003800000 */
.L_x_1:
[----:B------:R-:W1:Y:S01]  /*0370*/  LDC.64 R2, c[0x0][0x358] ;  /* 0x0000d600ff027b82 */ /* 0x000e620000000a00 */
[----:B------:R-:W-:Y:S01]  /*0380*/  USHF.R.S32.HI UR10, URZ, 0x1f, UR7 ;  /* 0x0000001f3f0a7899 */ /* 0x000fe20008011407 */
[----:B------:R-:W-:Y:S01]  /*0390*/  ULDC.64 UR4, c[0x0][0x350] ;  /* 0x0000d40000047ab9 */ /* 0x000fe20000000a00 */
[----:B------:R-:W-:Y:S02]  /*03a0*/  ULDC.64 UR14, c[0x0][0x330] ;  /* 0x0000cc00000e7ab9 */ /* 0x000fe40000000a00 */
[----:B------:R-:W-:Y:S02]  /*03b0*/  UIMAD UR11, UR10, UR4, URZ ;  /* 0x000000040a0b72a4 */ /* 0x000fe4000f8e023f */
[----:B------:R-:W-:Y:S01]  /*03c0*/  UIMAD.WIDE.U32 UR8, UR7, UR4, URZ ;  /* 0x00000004070872a5 */ /* 0x000fe2000f8e003f */
[----:B------:R-:W2:Y:S01]  /*03d0*/  LDC.64 R18, c[0x0][0x338] ;  /* 0x0000ce00ff127b82 */ /* 0x000ea20000000a00 */
[----:B------:R-:W-:Y:S02]  /*03e0*/  UIMAD UR5, UR7, UR5, UR11 ;  /* 0x00000005070572a4 */ /* 0x000fe4000f8e020b */
[----:B------:R-:W-:-:S02]  /*03f0*/  ULEA UR14, UP0, UR8, UR14, 0x3 ;  /* 0x0000000e080e7291 */ /* 0x000fc4000f80183f */
[----:B------:R-:W-:-:S04]  /*0400*/  UIADD3 UR5, UR9, UR5, URZ ;  /* 0x0000000509057290 */ /* 0x000fc8000fffe03f */
[----:B------:R-:W-:Y:S01]  /*0410*/  ULEA.HI.X UR15, UR8, UR15, UR5, 0x3, UP0 ;  /* 0x0000000f080f7291 */ /* 0x000fe200080f1c05 */
[C---:B-1----:R-:W-:Y:S02]  /*0420*/  IMAD R4, R2.reuse, UR10, RZ ;  /* 0x0000000a02047c24 */ /* 0x042fe4000f8e02ff */
[----:B------:R-:W-:-:S04]  /*0430*/  IMAD.WIDE.U32 R6, R2, UR7, RZ ;  /* 0x0000000702067c25 */ /* 0x000fc8000f8e00ff */
[----:B------:R-:W-:Y:S01]  /*0440*/  IMAD R3, R3, UR7, R4 ;  /* 0x0000000703037c24 */ /* 0x000fe2000f8e0204 */
[----:B--2---:R-:W-:-:S04]  /*0450*/  LEA R18, P0, R6, R18, 0x3 ;  /* 0x0000001206127211 */ /* 0x004fc800078018ff */
[----:B------:R-:W-:-:S04]  /*0460*/  IADD3 R3, R7, R3, RZ ;  /* 0x0000000307037210 */ /* 0x000fc80007ffe0ff */
[----:B------:R-:W-:Y:S01]  /*0470*/  LEA.HI.X R19, R6, R19, R3, 0x3, P0 ;  /* 0x0000001306137211 */ /* 0x000fe200000f1c03 */
[----:B------:R-:W-:Y:S06]  /*0480*/  BRA `(.L_x_2) ;  /* 0x00000000001c7947 */ /* 0x000fec0003800000 */
.L_x_0:
[----:B------:R-:W1:Y:S01]  /*0490*/  LDC R0, c[0x0][0x224] ;  /* 0x00008900ff007b82 */ /* 0x000e620000000800 */
[----:B------:R-:W-:-:S07]  /*04a0*/  UIADD3 UR4, UR7, 0x1, URZ ;  /* 0x0000000107047890 */ /* 0x000fce000fffe03f */
[----:B------:R-:W2:Y:S01]  /*04b0*/  LDC R31, c[0x0][0x328] ;  /* 0x0000ca00ff1f7b82 */ /* 0x000ea20000000800 */
[----:B-1----:R-:W-:Y:S01]  /*04c0*/  ISETP.LE.AND P0, PT, R0, UR4, PT ;  /* 0x0000000400007c0c */ /* 0x002fe2000bf03270 */
[C---:B--2---:R-:W-:Y:S02]  /*04d0*/  IMAD R0, R31.reuse, UR4, RZ ;  /* 0x000000041f007c24 */ /* 0x044fe4000f8e02ff */
[----:B------:R-:W-:-:S10]  /*04e0*/  IMAD R31, R31, UR7, RZ ;  /* 0x000000071f1f7c24 */ /* 0x000fd4000f8e02ff */
[----:B------:R-:W1:Y:S02]  /*04f0*/  @P0 LDC R0, c[0x0][0x218] ;  /* 0x00008600ff000b82 */ /* 0x000e640000000800 */
.L_x_2:
[----:B------:R-:W2:Y:S01]  /*0500*/  S2R R39, SR_TID.X ;  /* 0x0000000000277919 */ /* 0x000ea20000002100 */
[----:B-1----:R-:W-:Y:S01]  /*0510*/  IMAD.IADD R2, R0, 0x1, -R31 ;  /* 0x0000000100027824 */ /* 0x002fe200078e0a1f */
[----:B------:R-:W-:Y:S01]  /*0520*/  ULDC.64 UR18, c[0x0][0x210] ;  /* 0x0000840000127ab9 */ /* 0x000fe20000000a00 */
[----:B------:R-:W-:Y:S01]  /*0530*/  ULDC.64 UR10, c[0x0][0x240] ;  /* 0x00009000000a7ab9 */ /* 0x000fe20000000a00 */
[----:B------:R-:W-:Y:S01]  /*0540*/  ULDC.64 UR8, c[0x0][0x248] ;  /* 0x0000920000087ab9 */ /* 0x000fe20000000a00 */
[----:B------:R-:W-:Y:S01]  /*0550*/  ULDC.64 UR16, c[0x0][0x230] ;  /* 0x00008c0000107ab9 */ /* 0x000fe20000000a00 */
[----:B------:R-:W-:Y:S01]  /*0560*/  SHF.R.S32.HI R21, RZ, 0x1f, R2 ;  /* 0x0000001fff157819 */ /* 0x000fe20000011402 */
[----:B------:R-:W-:Y:S01]  /*0570*/  UIADD3 UR4, UP0, UR10, -UR8, URZ ;  /* 0x800000080a047290 */ /* 0x000fe2000ff1e03f */
[----:B------:R-:W1:Y:S01]  /*0580*/  LDC.64 R46, c[0x0][0x258] ;  /* 0x00009600ff2e7b82 */ /* 0x000e620000000a00 */
[----:B------:R-:W-:Y:S01]  /*0590*/  UMOV UR22, 0x400 ;  /* 0x0000040000167882 */ /* 0x000fe20000000000 */
[----:B------:R-:W-:Y:S01]  /*05a0*/  LEA.HI R21, R21, R2, RZ, 0x4 ;  /* 0x0000000215157211 */ /* 0x000fe200078f20ff */
[----:B------:R-:W-:Y:S01]  /*05b0*/  UIADD3.X UR5, UR11, ~UR9, URZ, UP0, !UPT ;  /* 0x800000090b057290 */ /* 0x000fe200087fe43f */
[----:B------:R-:W-:-:S02]  /*05c0*/  ULDC.64 UR12, c[0x0][0x238] ;  /* 0x00008e00000c7ab9 */ /* 0x000fc40000000a00 */
[----:B------:R-:W-:Y:S01]  /*05d0*/  LOP3.LUT R21, R21, 0xfffffff0, RZ, 0xc0, !PT ;  /* 0xfffffff015157812 */ /* 0x000fe200078ec0ff */
[----:B------:R-:W-:Y:S01]  /*05e0*/  UIMAD.WIDE.U32 UR24, UR12, 0x3, UR4 ;  /* 0x000000030c1878a5 */ /* 0x000fe2000f8e0004 */
[----:B------:R-:W3:Y:S03]  /*05f0*/  LDC.64 R28, c[0x0][0x260] ;  /* 0x00009800ff1c7b82 */ /* 0x000ee60000000a00 */
[----:B------:R-:W-:-:S05]  /*0600*/  IMAD.IADD R21, R2, 0x1, -R21 ;  /* 0x0000000102157824 */ /* 0x000fca00078e0a15 */
[----:B------:R-:W-:Y:S01]  /*0610*/  BAR.SYNC.DEFER_BLOCKING 0x0 ;  /* 0x0000000000007b1d */ /* 0x000fe20000010000 */
[----:B------:R-:W-:-:S04]  /*0620*/  ISETP.NE.AND P0, PT, R21, RZ, PT ;  /* 0x000000ff1500720c */ /* 0x000fc80003f05270 */
[----:B------:R-:W-:Y:S02]  /*0630*/  SEL R21, R21, 0x10, P0 ;  /* 0x0000001015157807 */ /* 0x000fe40000000000 */
[----:B--2---:R-:W-:-:S03]  /*0640*/  SHF.R.S32.HI R7, RZ, 0x1f, R39 ;  /* 0x0000001fff077819 */ /* 0x004fc60000011427 */
[----:B------:R-:W-:Y:S01]  /*0650*/  IMAD.WIDE.U32 R10, R21, UR16, RZ ;  /* 0x00000010150a7c25 */ /* 0x000fe2000f8e00ff */
[----:B------:R-:W-:Y:S02]  /*0660*/  VIADDMNMX R6, R31, R21, R0, PT ;  /* 0x000000151f067246 */ /* 0x000fe40003800100 */
[----:B------:R-:W-:-:S04]  /*0670*/  LEA.HI R7, R7, R39, RZ, 0x5 ;  /* 0x0000002707077211 */ /* 0x000fc800078f28ff */
[----:B------:R-:W-:Y:S02]  /*0680*/  LOP3.LUT R3, R7, 0xffffffe0, RZ, 0xc0, !PT ;  /* 0xffffffe007037812 */ /* 0x000fe400078ec0ff */
[----:B------:R-:W-:-:S03]  /*0690*/  SHF.R.S32.HI R7, RZ, 0x5, R7 ;  /* 0x00000005ff077819 */ /* 0x000fc60000011407 */
[----:B------:R-:W-:Y:S02]  /*06a0*/  IMAD.IADD R3, R39, 0x1, -R3 ;  /* 0x0000000127037824 */ /* 0x000fe400078e0a03 */
[----:B------:R-:W-:-:S03]  /*06b0*/  IMAD.SHL.U32 R7, R7, 0x2, RZ ;  /* 0x0000000207077824 */ /* 0x000fc600078e00ff */
[----:B------:R-:W-:-:S04]  /*06c0*/  SHF.R.S32.HI R24, RZ, 0x1f, R3 ;  /* 0x0000001fff187819 */ /* 0x000fc80000011403 */
[----:B------:R-:W-:-:S04]  /*06d0*/  LEA.HI R24, R24, R3, RZ, 0x4 ;  /* 0x0000000318187211 */ /* 0x000fc800078f20ff */
[C---:B------:R-:W-:Y:S02]  /*06e0*/  LEA.HI.SX32 R7, R24.reuse, R7, 0x1c ;  /* 0x0000000718077211 */ /* 0x040fe400078fe2ff */
[----:B------:R-:W-:Y:S02]  /*06f0*/  LOP3.LUT R24, R24, 0xfffffff0, RZ, 0xc0, !PT ;  /* 0xfffffff018187812 */ /* 0x000fe400078ec0ff */
[----:B------:R-:W-:Y:S01]  /*0700*/  SHF.R.S32.HI R5, RZ, 0x1f, R7 ;  /* 0x0000001fff057819 */ /* 0x000fe20000011407 */
[--C-:B------:R-:W-:Y:S01]  /*0710*/  IMAD.IADD R20, R7, 0x1, R31.reuse ;  /* 0x0000000107147824 */ /* 0x100fe200078e021f */
[----:B------:R-:W-:Y:S01]  /*0720*/  IADD3 R31, R0, 0xf, -R31 ;  /* 0x0000000f001f7810 */ /* 0x000fe20007ffe81f */
[----:B------:R-:W-:Y:S01]  /*0730*/  IMAD.IADD R24, R3, 0x1, -R24 ;  /* 0x0000000103187824 */ /* 0x000fe200078e0a18 */
[----:B------:R-:W-:Y:S01]  /*0740*/  LEA.HI R5, R5, R7, RZ, 0x2 ;  /* 0x0000000705057211 */ /* 0x000fe200078f10ff */
[C---:B------:R-:W-:Y:S01]  /*0750*/  VIADD R2, R20.reuse, 0x4 ;  /* 0x0000000414027836 */ /* 0x040fe20000000000 */
[CC--:B------:R-:W-:Y:S01]  /*0760*/  ISETP.GE.AND P2, PT, R20.reuse, R6.reuse, PT ;  /* 0x000000061400720c */ /* 0x0c0fe20003f46270 */
[----:B------:R-:W-:Y:S01]  /*0770*/  VIADD R4, R20, 0x8 ;  /* 0x0000000814047836 */ /* 0x000fe20000000000 */
[----:B------:R-:W-:Y:S01]  /*0780*/  LOP3.LUT R5, R5, 0xfffffffc, RZ, 0xc0, !PT ;  /* 0xfffffffc05057812 */ /* 0x000fe200078ec0ff */
[----:B------:R-:W-:Y:S01]  /*0790*/  VIADD R22, R24, UR6 ;  /* 0x0000000618167c36 */ /* 0x000fe20008000000 */
[-C--:B------:R-:W-:Y:S01]  /*07a0*/  ISETP.GE.AND P1, PT, R2, R6.reuse, PT ;  /* 0x000000060200720c */ /* 0x080fe20003f26270 */
[----:B------:R-:W-:Y:S01]  /*07b0*/  VIADD R3, R20, 0xc ;  /* 0x0000000c14037836 */ /* 0x000fe20000000000 */
[-C--:B------:R-:W-:Y:S01]  /*07c0*/  ISETP.GE.AND P6, PT, R4, R6.reuse, PT ;  /* 0x000000060400720c */ /* 0x080fe20003fc6270 */
[----:B------:R-:W2:Y:S01]  /*07d0*/  S2UR UR6, SR_CgaCtaId ;  /* 0x00000000000679c3 */ /* 0x000ea20000008800 */
[----:B------:R-:W-:Y:S01]  /*07e0*/  ISETP.LT.AND P0, PT, R22, UR18, !P2 ;  /* 0x0000001216007c0c */ /* 0x000fe2000d701270 */
[----:B------:R-:W-:Y:S01]  /*07f0*/  IMAD.IADD R7, R7, 0x1, -R5 ;  /* 0x0000000107077824 */ /* 0x000fe200078e0a05 */
[----:B------:R-:W-:Y:S01]  /*0800*/  ISETP.GE.AND P5, PT, R3, R6, PT ;  /* 0x000000060300720c */ /* 0x000fe20003fa6270 */
[----:B------:R-:W-:Y:S01]  /*0810*/  IMAD.SHL.U32 R3, R24, 0x4, RZ ;  /* 0x0000000418037824 */ /* 0x000fe200078e00ff */
[----:B------:R-:W-:Y:S01]  /*0820*/  P2R R2, PR, RZ, 0x2 ;  /* 0x00000002ff027803 */ /* 0x000fe20000000000 */
[----:B------:R-:W-:Y:S01]  /*0830*/  VIADD R0, R31, 0xf ;  /* 0x0000000f1f007836 */ /* 0x000fe20000000000 */
[----:B------:R-:W-:-:S02]  /*0840*/  ISETP.LT.AND P1, PT, R22, UR18, !P1 ;  /* 0x0000001216007c0c */ /* 0x000fc4000cf21270 */
[C---:B------:R-:W-:Y:S02]  /*0850*/  ISETP.LT.AND P2, PT, R22.reuse, UR18, !P6 ;  /* 0x0000001216007c0c */ /* 0x040fe4000f741270 */
[----:B------:R-:W-:Y:S02]  /*0860*/  SEL R9, RZ, 0x1, !P0 ;  /* 0x00000001ff097807 */ /* 0x000fe40004000000 */
[----:B------:R-:W-:Y:S02]  /*0870*/  ISETP.LT.AND P3, PT, R22, UR18, !P5 ;  /* 0x0000001216007c0c */ /* 0x000fe4000ef61270 */
[----:B------:R-:W-:Y:S02]  /*0880*/  LOP3.LUT R4, R24, 0x6, RZ, 0xc0, !PT ;  /* 0x0000000618047812 */ /* 0x000fe400078ec0ff */
[----:B------:R-:W-:Y:S02]  /*0890*/  P2R R9, PR, R9, 0xf ;  /* 0x0000000f09097803 */ /* 0x000fe40000000000 */
[----:B------:R-:W-:-:S02]  /*08a0*/  ISETP.NE.AND P3, PT, R2, RZ, PT ;  /* 0x000000ff0200720c */ /* 0x000fc40003f65270 */
[----:B------:R-:W-:Y:S02]  /*08b0*/  SHF.R.S32.HI R2, RZ, 0x1f, R24 ;  /* 0x0000001fff027819 */ /* 0x000fe40000011418 */
[----:B------:R-:W-:Y:S01]  /*08c0*/  SHF.R.U32.HI R4, RZ, 0x1, R4 ;  /* 0x00000001ff047819 */ /* 0x000fe20000011604 */
[----:B--2---:R-:W-:Y:S01]  /*08d0*/  ULEA UR6, UR6, UR22, 0x18 ;  /* 0x0000001606067291 */ /* 0x004fe2000f8ec03f */
[----:B------:R-:W-:Y:S01]  /*08e0*/  LEA.HI R2, R2, R24, RZ, 0x3 ;  /* 0x0000001802027211 */ /* 0x000fe200078f18ff */
[----:B------:R-:W-:Y:S01]  /*08f0*/  IMAD R24, R42, 0x20, R24 ;  /* 0x000000202a187824 */ /* 0x000fe200078e0218 */
[----:B------:R-:W-:Y:S01]  /*0900*/  LOP3.LUT R3, R4, 0x4, R3, 0xf8, !PT ;  /* 0x0000000404037812 */ /* 0x000fe200078ef803 */
[----:B------:R-:W-:Y:S01]  /*0910*/  UIMAD UR22, UR13, 0x3, URZ ;  /* 0x000000030d1678a4 */ /* 0x000fe2000f8e023f */
[----:B------:R-:W-:Y:S01]  /*0920*/  SHF.R.S32.HI R2, RZ, 0x3, R2 ;  /* 0x00000003ff027819 */ /* 0x000fe20000011402 */
[----:B------:R-:W-:Y:S01]  /*0930*/  VIADD R14, R24, 0x10 ;  /* 0x00000010180e7836 */ /* 0x000fe20000000000 */
[----:B------:R-:W-:Y:S01]  /*0940*/  LOP3.LUT R3, R3, 0x1, R7, 0x78, !PT ;  /* 0x0000000103037812 */ /* 0x000fe200078e7807 */
[----:B------:R-:W-:Y:S01]  /*0950*/  IMAD.SHL.U32 R7, R7, 0x2, RZ ;  /* 0x0000000207077824 */ /* 0x000fe200078e00ff */
[----:B------:R-:W-:Y:S01]  /*0960*/  ISETP.GE.U32.AND P4, PT, R0, 0x1f, PT ;  /* 0x0000001f0000780c */ /* 0x000fe20003f86070 */
[----:B------:R-:W-:Y:S01]  /*0970*/  UIADD3 UR4, UR25, UR22, URZ ;  /* 0x0000001619047290 */ /* 0x000fe2000fffe03f */
[----:B------:R-:W-:Y:S01]  /*0980*/  SHF.R.S32.HI R0, RZ, 0x1f, R21 ;  /* 0x0000001fff007819 */ /* 0x000fe20000011415 */
[----:B------:R-:W-:Y:S01]  /*0990*/  IMAD R3, R3, 0x2, R2 ;  /* 0x0000000203037824 */ /* 0x000fe200078e0202 */
[----:B------:R-:W-:-:S02]  /*09a0*/  ISETP.GE.AND P2, PT, R20, R6, PT ;  /* 0x000000061400720c */ /* 0x000fc40003f46270 */
[----:B------:R-:W-:Y:S01]  /*09b0*/  SHF.R.S32.HI R2, RZ, 0x1f, R20 ;  /* 0x0000001fff027819 */ /* 0x000fe20000011414 */
[----:B------:R-:W-:Y:S01]  /*09c0*/  IMAD R8, R0, UR16, RZ ;  /* 0x0000001000087c24 */ /* 0x000fe2000f8e02ff */
[----:B------:R-:W-:Y:S02]  /*09d0*/  SEL R9, R9, RZ, P4 ;  /* 0x000000ff09097207 */ /* 0x000fe40002000000 */
[----:B------:R-:W-:Y:S01]  /*09e0*/  ISETP.LT.AND P0, PT, R24, UR19, !P2 ;  /* 0x0000001318007c0c */ /* 0x000fe2000d701270 */
[----:B------:R-:W-:Y:S01]  /*09f0*/  IMAD R8, R21, UR17, R8 ;  /* 0x0000001115087c24 */ /* 0x000fe2000f8e0208 */
[----:B------:R-:W-:Y:S02]  /*0a00*/  ISETP.LT.AND P1, PT, R14, UR19, !P2 ;  /* 0x000000130e007c0c */ /* 0x000fe4000d721270 */
[----:B------:R-:W-:Y:S01]  /*0a10*/  LOP3.LUT R4, R5, R4, RZ, 0xfc, !PT ;  /* 0x0000000405047212 */ /* 0x000fe200078efcff */
[----:B------:R-:W-:Y:S01]  /*0a20*/  IMAD R5, R2, UR16, RZ ;  /* 0x0000001002057c24 */ /* 0x000fe2000f8e02ff */
[----:B------:R-:W-:Y:S01]  /*0a30*/  LOP3.LUT R3, R3, 0x4, R7, 0x78, !PT ;  /* 0x0000000403037812 */ /* 0x000fe200078e7807 */
[----:B------:R-:W-:Y:S01]  /*0a40*/  IMAD.SHL.U32 R7, R9, 0x8, RZ ;  /* 0x0000000809077824 */ /* 0x000fe200078e00ff */
[----:B------:R-:W-:Y:S01]  /*0a50*/  SHF.R.S32.HI R23, RZ, 0x1f, R22 ;  /* 0x0000001fff177819 */ /* 0x000fe20000011416 */
[----:B------:R-:W-:Y:S01]  /*0a60*/  IMAD R5, R20, UR17, R5 ;  /* 0x0000001114057c24 */ /* 0x000fe2000f8e0205 */
[----:B------:R-:W-:Y:S01]  /*0a70*/  ISETP.LT.AND P2, PT, R24, UR19, !P3 ;  /* 0x0000001318007c0c */ /* 0x000fe2000df41270 */
[----:B------:R-:W-:Y:S01]  /*0a80*/  IMAD.IADD R8, R11, 0x1, R8 ;  /* 0x000000010b087824 */ /* 0x000fe200078e0208 */
[----:B------:R-:W-:Y:S01]  /*0a90*/  ISETP.LT.AND P3, PT, R14, UR19, !P3 ;  /* 0x000000130e007c0c */ /* 0x000fe2000df61270 */
[----:B------:R-:W-:Y:S01]  /*0aa0*/  IMAD.WIDE.U32 R26, R20, UR16, R22 ;  /* 0x00000010141a7c25 */ /* 0x000fe2000f8e0016 */
[----:B------:R-:W-:-:S02]  /*0ab0*/  SEL R6, RZ, 0x1, !P0 ;  /* 0x00000001ff067807 */ /* 0x000fc40004000000 */
[----:B------:R-:W-:Y:S01]  /*0ac0*/  SHF.R.S32.HI R25, RZ, 0x1f, R24 ;  /* 0x0000001fff197819 */ /* 0x000fe20000011418 */
[----:B------:R-:W-:Y:S01]  /*0ad0*/  IMAD.IADD R5, R27, 0x1, R5 ;  /* 0x000000011b057824 */ /* 0x000fe200078e0205 */
[----:B------:R-:W-:Y:S01]  /*0ae0*/  P2R R6, PR, R6, 0xf ;  /* 0x0000000f06067803 */ /* 0x000fe20000000000 */
[----:B------:R-:W-:Y:S01]  /*0af0*/  IMAD R3, R4, 0x10, R3 ;  /* 0x0000001004037824 */ /* 0x000fe200078e0203 */
[----:B------:R-:W-:Y:S02]  /*0b00*/  LOP3.LUT P1, RZ, R7, 0x8, RZ, 0xc0, !PT ;  /* 0x0000000807ff7812 */ /* 0x000fe4000782c0ff */
[----:B------:R-:W-:Y:S01]  /*0b10*/  LEA R12, P0, R10, UR24, 0x3 ;  /* 0x000000180a0c7c11 */ /* 0x000fe2000f8018ff */
[----:B------:R-:W-:Y:S01]  /*0b20*/  IMAD R40, R4, 0x10, R3 ;  /* 0x0000001004287824 */ /* 0x000fe200078e0203 */
[----:B------:R-:W-:Y:S02]  /*0b30*/  LEA R16, P2, R26, UR14, 0x3 ;  /* 0x0000000e1a107c11 */ /* 0x000fe4000f8418ff */
[----:B------:R-:W-:Y:S01]  /*0b40*/  LEA.HI.X R8, R10, UR4, R8, 0x3, P0 ;  /* 0x000000040a087c11 */ /* 0x000fe200080f1c08 */
[----:B------:R-:W-:Y:S01]  /*0b50*/  ULDC.64 UR4, c[0x0][0x250] ;  /* 0x0000940000047ab9 */ /* 0x000fe20000000a00 */
[----:B------:R-:W-:Y:S01]  /*0b60*/  ISETP.GE.AND P3, PT, R22, UR18, PT ;  /* 0x0000001216007c0c */ /* 0x000fe2000bf66270 */
[----:B------:R-:W-:Y:S01]  /*0b70*/  IMAD R7, R2, UR4, RZ ;  /* 0x0000000402077c24 */ /* 0x000fe2000f8e02ff */
[----:B------:R-:W-:Y:S01]  /*0b80*/  LEA.HI.X R17, R26, UR15, R5, 0x3, P2 ;  /* 0x0000000f1a117c11 */ /* 0x000fe200090f1c05 */
[----:B------:R-:W-:Y:S01]  /*0b90*/  IMAD.WIDE.U32 R26, R20, UR4, R24 ;  /* 0x00000004141a7c25 */ /* 0x000fe2000f8e0018 */
[----:B------:R-:W-:-:S02]  /*0ba0*/  LEA R41, R3, UR6, 0x3 ;  /* 0x0000000603297c11 */ /* 0x000fc4000f8e18ff */
[----:B------:R-:W-:Y:S01]  /*0bb0*/  ISETP.GE.AND P0, PT, R14, UR19, PT ;  /* 0x000000130e007c0c */ /* 0x000fe2000bf06270 */
[----:B------:R-:W-:Y:S01]  /*0bc0*/  IMAD R7, R20, UR5, R7 ;  /* 0x0000000514077c24 */ /* 0x000fe2000f8e0207 */
[C---:B------:R-:W-:Y:S01]  /*0bd0*/  ISETP.LT.AND P2, PT, R24.reuse, UR19, !P6 ;  /* 0x0000001318007c0c */ /* 0x040fe2000f741270 */
[----:B------:R-:W-:Y:S01]  /*0be0*/  @!PT LDS RZ, [RZ] ;  /* 0x00000000fffff984 */ /* 0x000fe20000000800 */
[----:B------:R-:W-:Y:S01]  /*0bf0*/  @!PT LDS RZ, [RZ] ;  /* 0x00000000fffff984 */ /* 0x000fe20000000800 */
[----:B------:R-:W-:Y:S01]  /*0c00*/  @!PT LDS RZ, [RZ] ;  /* 0x00000000fffff984 */ /* 0x000fe20000000800 */
[----:B------:R2:W-:Y:S01]  /*0c10*/  LDGSTS.E.LTC128B.64 [R41], desc[UR20][R16.64], P1 ;  /* 0x0000000010297fae */ /* 0x0005e20008921b54 */
[----:B------:R-:W-:Y:S01]  /*0c20*/  SEL R13, RZ, 0xffffffff, P3 ;  /* 0xffffffffff0d7807 */ /* 0x000fe20001800000 */
[----:B------:R-:W-:Y:S01]  /*0c30*/  IMAD.IADD R7, R27, 0x1, R7 ;  /* 0x000000011b077824 */ /* 0x000fe200078e0207 */
[----:B------:R-:W-:Y:S02]  /*0c40*/  SEL R10, RZ, 0xffffffff, P0 ;  /* 0xffffffffff0a7807 */ /* 0x000fe40000000000 */
[----:B------:R-:W-:Y:S01]  /*0c50*/  ISETP.GE.AND P1, PT, R24, UR19, PT ;  /* 0x0000001318007c0c */ /* 0x000fe2000bf26270 */
[----:B------:R-:W-:Y:S01]  /*0c60*/  IMAD.SHL.U32 R13, R13, 0x2, RZ ;  /* 0x000000020d0d7824 */ /* 0x000fe200078e00ff */
[----:B------:R-:W-:Y:S01]  /*0c70*/  SEL R5, RZ, 0x100, !P2 ;  /* 0x00000100ff057807 */ /* 0x000fe20005000000 */
[----:B------:R-:W-:Y:S01]  /*0c80*/  IMAD.SHL.U32 R10, R10, 0x2, RZ ;  /* 0x000000020a0a7824 */ /* 0x000fe200078e00ff */
[----:B----4-:R-:W-:-:S02]  /*0c90*/  LEA R18, P2, R26, R18, 0x3 ;  /* 0x000000121a127211 */ /* 0x010fc400078418ff */
[----:B------:R-:W-:Y:S02]  /*0ca0*/  SEL R15, RZ, 0x1, P3 ;  /* 0x00000001ff0f7807 */ /* 0x000fe40001800000 */
[----:B------:R-:W-:Y:S02]  /*0cb0*/  SEL R11, RZ, 0x1, P1 ;  /* 0x00000001ff0b7807 */ /* 0x000fe40000800000 */
[----:B------:R-:W-:Y:S02]  /*0cc0*/  LEA.HI.X R19, R26, R19, R7, 0x3, P2 ;  /* 0x000000131a137211 */ /* 0x000fe400010f1c07 */
[----:B------:R-:W-:Y:S02]  /*0cd0*/  LOP3.LUT R7, R13, 0x2, R15, 0xe2, !PT ;  /* 0x000000020d077812 */ /* 0x000fe400078ee20f */
[----:B------:R-:W-:Y:S02]  /*0ce0*/  LOP3.LUT R13, R10, 0x2, R11, 0xe2, !PT ;  /* 0x000000020a0d7812 */ /* 0x000fe400078ee20b */
[----:B------:R-:W-:-:S02]  /*0cf0*/  SEL R11, RZ, 0x4, P1 ;  /* 0x00000004ff0b7807 */ /* 0x000fc40000800000 */
[----:B------:R-:W-:Y:S02]  /*0d00*/  SEL R10, RZ, 0x8, P0 ;  /* 0x00000008ff0a7807 */ /* 0x000fe40000000000 */
[----:B------:R-:W-:Y:S02]  /*0d10*/  ISETP.LT.AND P2, PT, R24, UR19, !P5 ;  /* 0x0000001318007c0c */ /* 0x000fe4000ef41270 */
[----:B------:R-:W-:Y:S02]  /*0d20*/  ISETP.LT.AND P6, PT, R14, UR19, !P6 ;  /* 0x000000130e007c0c */ /* 0x000fe4000f7c1270 */
[----:B------:R-:W-:Y:S02]  /*0d30*/  SEL R24, RZ, 0x4, P3 ;  /* 0x00000004ff187807 */ /* 0x000fe40001800000 */
[----:B------:R-:W-:Y:S02]  /*0d40*/  SEL R15, RZ, 0x8, P3 ;  /* 0x00000008ff0f7807 */ /* 0x000fe40001800000 */
[----:B------:R-:W-:Y:S01]  /*0d50*/  LOP3.LUT R10, R10, R11, R13, 0xfe, !PT ;  /* 0x0000000b0a0a7212 */ /* 0x000fe200078efe0d */
[----:B------:R-:W-:Y:S01]  /*0d60*/  IMAD.SHL.U32 R13, R9, 0x4, RZ ;  /* 0x00000004090d7824 */ /* 0x000fe200078e00ff */
[----:B------:R-:W-:-:S02]  /*0d70*/  ISETP.LT.AND P5, PT, R14, UR19, !P5 ;  /* 0x000000130e007c0c */ /* 0x000fc4000efa1270 */
[----:B------:R-:W-:Y:S02]  /*0d80*/  SEL R14, RZ, 0x200, !P6 ;  /* 0x00000200ff0e7807 */ /* 0x000fe40007000000 */
[----:B------:R-:W-:Y:S02]  /*0d90*/  IADD3 R12, P3, R12, R16, RZ ;  /* 0x000000100c0c7210 */ /* 0x000fe40007f7e0ff */
[----:B------:R-:W-:Y:S01]  /*0da0*/  LOP3.LUT R7, R15, R24, R7, 0xfe, !PT ;  /* 0x000000180f077212 */ /* 0x000fe200078efe07 */
[----:B------:R-:W-:Y:S01]  /*0db0*/  IMAD.SHL.U32 R24, R9, 0x2, RZ ;  /* 0x0000000209187824 */ /* 0x000fe200078e00ff */
[----:B------:R-:W-:Y:S02]  /*0dc0*/  SEL R11, RZ, 0x400, !P2 ;  /* 0x00000400ff0b7807 */ /* 0x000fe40005000000 */
[----:B--2---:R-:W-:Y:S02]  /*0dd0*/  IADD3 R16, P2, R16, UR12, RZ ;  /* 0x0000000c10107c10 */ /* 0x004fe4000ff5e0ff */
[----:B------:R-:W-:Y:S01]  /*0de0*/  LOP3.LUT P6, RZ, R13, 0x8, RZ, 0xc0, !PT ;  /* 0x000000080dff7812 */ /* 0x000fe200078cc0ff */
[----:B------:R-:W-:Y:S01]  /*0df0*/  IMAD.X R13, R8, 0x1, R17, P3 ;  /* 0x00000001080d7824 */ /* 0x000fe200018e0611 */
[----:B------:R-:W-:-:S02]  /*0e00*/  SEL R15, RZ, 0x800, !P5 ;  /* 0x00000800ff0f7807 */ /* 0x000fc40006800000 */
[----:B------:R-:W-:Y:S02]  /*0e10*/  LOP3.LUT R5, R14, R5, R6, 0xfe, !PT ;  /* 0x000000050e057212 */ /* 0x000fe400078efe06 */
[----:B------:R-:W-:Y:S02]  /*0e20*/  LOP3.LUT P3, RZ, R9, 0x8, RZ, 0xc0, !PT ;  /* 0x0000000809ff7812 */ /* 0x000fe4000786c0ff */
[----:B------:R-:W-:Y:S02]  /*0e30*/  SEL R9, RZ, 0x100, P1 ;  /* 0x00000100ff097807 */ /* 0x000fe40000800000 */
[----:B------:R-:W-:Y:S02]  /*0e40*/  SEL R8, RZ, 0x200, P0 ;  /* 0x00000200ff087807 */ /* 0x000fe40000000000 */
[----:B------:R-:W-:Y:S02]  /*0e50*/  IADD3.X R17, R17, UR13, RZ, P2, !PT ;  /* 0x0000000d11117c10 */ /* 0x000fe400097fe4ff */
[----:B------:R-:W-:-:S02]  /*0e60*/  LOP3.LUT P5, RZ, R24, 0x8, RZ, 0xc0, !PT ;  /* 0x0000000818ff7812 */ /* 0x000fc400078ac0ff */
[----:B------:R-:W-:Y:S01]  /*0e70*/  IADD3 R14, P2, R16, UR12, RZ ;  /* 0x0000000c100e7c10 */ /* 0x000fe2000ff5e0ff */
[----:B------:R2:W-:Y:S01]  /*0e80*/  LDGSTS.E.LTC128B.64 [R41+0x200], desc[UR20][R16.64], P6 ;  /* 0x0020000010297fae */ /* 0x0005e2000b121b54 */
[----:B------:R-:W-:Y:S02]  /*0e90*/  LOP3.LUT R5, R15, R11, R5, 0xfe, !PT ;  /* 0x0000000b0f057212 */ /* 0x000fe400078efe05 */
[----:B------:R-:W-:Y:S02]  /*0ea0*/  LOP3.LUT R9, R8, R9, R10, 0xfe, !PT ;  /* 0x0000000908097212 */ /* 0x000fe400078efe0a */
[----:B------:R-:W-:Y:S02]  /*0eb0*/  SEL R3, RZ, 0x800, P0 ;  /* 0x00000800ff037807 */ /* 0x000fe40000000000 */
[----:B------:R-:W-:Y:S02]  /*0ec0*/  SEL R4, RZ, 0x400, P1 ;  /* 0x00000400ff047807 */ /* 0x000fe40000800000 */
[----:B------:R-:W-:-:S02]  /*0ed0*/  IADD3.X R15, R17, UR13, RZ, P2, !PT ;  /* 0x0000000d110f7c10 */ /* 0x000fc400097fe4ff */
[----:B------:R-:W-:Y:S02]  /*0ee0*/  IADD3 R24, P0, R14, UR12, RZ ;  /* 0x0000000c0e187c10 */ /* 0x000fe4000ff1e0ff */
[----:B------:R-:W-:Y:S01]  /*0ef0*/  SEL R10, R5, RZ, P4 ;  /* 0x000000ff050a7207 */ /* 0x000fe20002000000 */
[----:B------:R3:W-:Y:S01]  /*0f00*/  LDGSTS.E.LTC128B.64 [R41+0x400], desc[UR20][R14.64], P5 ;  /* 0x004000000e297fae */ /* 0x0007e2000a921b54 */
[----:B------:R-:W-:Y:S02]  /*0f10*/  LOP3.LUT R9, R3, R4, R9, 0xfe, !PT ;  /* 0x0000000403097212 */ /* 0x000fe400078efe09 */
[----:B------:R-:W-:Y:S01]  /*0f20*/  IADD3.X R25, R15, UR13, RZ, P0, !PT ;  /* 0x0000000d0f197c10 */ /* 0x000fe200087fe4ff */
[C---:B------:R-:W-:Y:S01]  /*0f30*/  IMAD.SHL.U32 R3, R10.reuse, 0x8, RZ ;  /* 0x000000080a037824 */ /* 0x040fe200078e00ff */
[----:B------:R-:W-:Y:S01]  /*0f40*/  LOP3.LUT R8, R31, 0xfffffff0, RZ, 0xc0, !PT ;  /* 0xfffffff01f087812 */ /* 0x000fe200078ec0ff */
[----:B------:R-:W-:Y:S01]  /*0f50*/  IMAD.SHL.U32 R4, R10, 0x4, RZ ;  /* 0x000000040a047824 */ /* 0x000fe200078e00ff */
[----:B-1----:R-:W-:Y:S01]  /*0f60*/  IADD3 R38, P1, R46, 0x80, RZ ;  /* 0x000000802e267810 */ /* 0x002fe20007f3e0ff */
[----:B------:R-:W-:Y:S01]  /*0f70*/  LDGSTS.E.LTC128B.64 [R41+0x600], desc[UR20][R24.64], P3 ;  /* 0x0060000018297fae */ /* 0x000fe20009921b54 */
[----:B------:R-:W-:Y:S01]  /*0f80*/  LOP3.LUT P3, RZ, R3, 0x8, RZ, 0xc0, !PT ;  /* 0x0000000803ff7812 */ /* 0x000fe2000786c0ff */
[----:B------:R-:W-:Y:S01]  /*0f90*/  IMAD.SHL.U32 R3, R10, 0x2, RZ ;  /* 0x000000020a037824 */ /* 0x000fe200078e00ff */
[----:B------:R-:W-:-:S02]  /*0fa0*/  ISETP.NE.AND P0, PT, R8, 0x10, PT ;  /* 0x000000100800780c */ /* 0x000fc40003f05270 */
[----:B------:R-:W-:Y:S02]  /*0fb0*/  LOP3.LUT P6, RZ, R4, 0x8, RZ, 0xc0, !PT ;  /* 0x0000000804ff7812 */ /* 0x000fe400078cc0ff */
[----:B------:R-:W-:Y:S02]  /*0fc0*/  SEL R7, R7, RZ, P0 ;  /* 0x000000ff07077207 */ /* 0x000fe40000000000 */
[----:B------:R-:W-:Y:S01]  /*0fd0*/  LOP3.LUT P4, RZ, R3, 0x8, RZ, 0xc0, !PT ;  /* 0x0000000803ff7812 */ /* 0x000fe2000788c0ff */
[----:B------:R-:W-:Y:S01]  /*0fe0*/  IMAD.X R3, RZ, RZ, R47, P1 ;  /* 0x000000ffff037224 */ /* 0x000fe200008e062f */
[----:B------:R-:W-:Y:S01]  /*0ff0*/  LOP3.LUT R5, R10, 0x200, RZ, 0xc0, !PT ;  /* 0x000002000a057812 */ /* 0x000fe200078ec0ff */
[----:B------:R-:W-:Y:S01]  /*1000*/  IMAD.SHL.U32 R4, R7, 0x8, RZ ;  /* 0x0000000807047824 */ /* 0x000fe200078e00ff */
[----:B--2---:R-:W-:Y:S02]  /*1010*/  IADD3 R16, P1, R38, R18, RZ ;  /* 0x0000001226107210 */ /* 0x004fe40007f3e0ff */
[----:B------:R-:W-:-:S02]  /*1020*/  LEA R40, R40, UR6, 0x3 ;  /* 0x0000000628287c11 */ /* 0x000fc4000f8e18ff */
[----:B------:R-:W-:Y:S01]  /*1030*/  LOP3.LUT R6, R10, 0x100, RZ, 0xc0, !PT ;  /* 0x000001000a067812 */ /* 0x000fe200078ec0ff */
[----:B------:R-:W-:Y:S01]  /*1040*/  IMAD.X R17, R3, 0x1, R19, P1 ;  /* 0x0000000103117824 */ /* 0x000fe200008e0613 */
[----:B---3--:R-:W-:Y:S01]  /*1050*/  IADD3 R14, P2, R18, R46, RZ ;  /* 0x0000002e120e7210 */ /* 0x008fe20007f5e0ff */
[----:B------:R-:W-:Y:S01]  /*1060*/  LDGSTS.E.LTC128B.64 [R40+0x2800], desc[UR20][R18.64], P3 ;  /* 0x0280000012287fae */ /* 0x000fe20009921b54 */
[----:B------:R-:W-:Y:S02]  /*1070*/  SHF.R.U32.HI R5, RZ, 0x6, R5 ;  /* 0x00000006ff057819 */ /* 0x000fe40000011605 */
[----:B------:R-:W-:Y:S01]  /*1080*/  SHF.R.U32.HI R6, RZ, 0x5, R6 ;  /* 0x00000005ff067819 */ /* 0x000fe20000011606 */
[----:B------:R-:W-:Y:S01]  /*1090*/  IMAD.X R15, R19, 0x1, R47, P2 ;  /* 0x00000001130f7824 */ /* 0x000fe200010e062f */
[----:B------:R-:W-:Y:S01]  /*10a0*/  LOP3.LUT P2, RZ, R10, 0x8, RZ, 0xc0, !PT ;  /* 0x000000080aff7812 */ /* 0x000fe2000784c0ff */
[----:B------:R-:W-:Y:S01]  /*10b0*/  LDGSTS.E.LTC128B.64 [R40+0x2880], desc[UR20][R18.64+0x80], P6 ;  /* 0x0288008012287fae */ /* 0x000fe2000b121b54 */
[----:B------:R-:W-:-:S02]  /*10c0*/  LOP3.LUT P3, RZ, R4, 0x8, RZ, 0xc0, !PT ;  /* 0x0000000804ff7812 */ /* 0x000fc4000786c0ff */
[----:B------:R-:W-:Y:S01]  /*10d0*/  ISETP.NE.U32.AND P1, PT, R5, RZ, PT ;  /* 0x000000ff0500720c */ /* 0x000fe20003f25070 */
[----:B------:R-:W-:Y:S01]  /*10e0*/  LDGSTS.E.LTC128B.64 [R40+0x2c00], desc[UR20][R14.64], P4 ;  /* 0x02c000000e287fae */ /* 0x000fe2000a121b54 */
[----:B------:R-:W1:Y:S01]  /*10f0*/  LDC.64 R4, c[0x0][0x268] ;  /* 0x00009a00ff047b82 */ /* 0x000e620000000a00 */
[----:B------:R-:W-:Y:S01]  /*1100*/  ISETP.NE.U32.AND P5, PT, R6, RZ, PT ;  /* 0x000000ff0600720c */ /* 0x000fe20003fa5070 */
[----:B------:R-:W-:Y:S01]  /*1110*/  IMAD.SHL.U32 R6, R7, 0x4, RZ ;  /* 0x0000000407067824 */ /* 0x000fe200078e00ff */
[C---:B------:R-:W-:Y:S02]  /*1120*/  LOP3.LUT R11, R10.reuse, 0x400, RZ, 0xc0, !PT ;  /* 0x000004000a0b7812 */ /* 0x040fe400078ec0ff */
[----:B------:R-:W-:Y:S02]  /*1130*/  LOP3.LUT R10, R10, 0x800, RZ, 0xc0, !PT ;  /* 0x000008000a0a7812 */ /* 0x000fe400078ec0ff */
[----:B------:R2:W-:Y:S01]  /*1140*/  LDGSTS.E.LTC128B.64 [R40+0x2c80], desc[UR20][R16.64], P2 ;  /* 0x02c8000010287fae */ /* 0x0005e20009121b54 */
[----:B------:R-:W-:-:S02]  /*1150*/  SHF.R.U32.HI R11, RZ, 0x7, R11 ;  /* 0x00000007ff0b7819 */ /* 0x000fc4000001160b */
[----:B------:R-:W-:Y:S02]  /*1160*/  SHF.R.U32.HI R10, RZ, 0x8, R10 ;  /* 0x00000008ff0a7819 */ /* 0x000fe4000001160a */
[----:B------:R-:W-:Y:S02]  /*1170*/  SEL R9, R9, RZ, P0 ;  /* 0x000000ff09097207 */ /* 0x000fe40000000000 */
[----:B--2---:R-:W-:Y:S02]  /*1180*/  IADD3 R16, P2, R14, R46, RZ ;  /* 0x0000002e0e107210 */ /* 0x004fe40007f5e0ff */
[----:B------:R-:W-:-:S03]  /*1190*/  IADD3 R14, P4, R38, R14, RZ ;  /* 0x0000000e260e7210 */ /* 0x000fc60007f9e0ff */
[----:B------:R-:W-:Y:S01]  /*11a0*/  IMAD.X R17, R15, 0x1, R47, P2 ;  /* 0x000000010f117824 */ /* 0x000fe200010e062f */
[----:B------:R-:W-:Y:S01]  /*11b0*/  LOP3.LUT P2, RZ, R6, 0x8, RZ, 0xc0, !PT ;  /* 0x0000000806ff7812 */ /* 0x000fe2000784c0ff */
[----:B------:R-:W-:Y:S01]  /*11c0*/  IMAD.X R15, R3, 0x1, R15, P4 ;  /* 0x00000001030f7824 */ /* 0x000fe200020e060f */
[----:B------:R-:W-:Y:S01]  /*11d0*/  ISETP.NE.U32.AND P4, PT, R11, RZ, PT ;  /* 0x000000ff0b00720c */ /* 0x000fe20003f85070 */
[----:B------:R-:W-:Y:S01]  /*11e0*/  IMAD.SHL.U32 R6, R9, 0x8, RZ ;  /* 0x0000000809067824 */ /* 0x000fe200078e00ff */
[----:B------:R-:W-:Y:S01]  /*11f0*/  LDGSTS.E.LTC128B.64 [R40+0x3000], desc[UR20][R16.64], P5 ;  /* 0x0300000010287fae */ /* 0x000fe2000a921b54 */
[----:B------:R-:W-:Y:S01]  /*1200*/  ISETP.NE.U32.AND P5, PT, R10, RZ, PT ;  /* 0x000000ff0a00720c */ /* 0x000fe20003fa5070 */
[----:B------:R-:W-:Y:S02]  /*1210*/  IMAD.SHL.U32 R10, R7, 0x2, RZ ;  /* 0x00000002070a7824 */ /* 0x000fe400078e00ff */
[----:B------:R2:W-:Y:S01]  /*1220*/  LDGSTS.E.LTC128B.64 [R40+0x3080], desc[UR20][R14.64], P1 ;  /* 0x030800000e287fae */ /* 0x0005e20008921b54 */
[----:B------:R-:W-:-:S02]  /*1230*/  IADD3 R24, P1, R16, R46, RZ ;  /* 0x0000002e10187210 */ /* 0x000fc40007f3e0ff */
[----:B------:R-:W-:Y:S01]  /*1240*/  LOP3.LUT P6, RZ, R6, 0x8, RZ, 0xc0, !PT ;  /* 0x0000000806ff7812 */ /* 0x000fe200078cc0ff */
[----:B------:R-:W-:Y:S02]  /*1250*/  IMAD.SHL.U32 R6, R9, 0x4, RZ ;  /* 0x0000000409067824 */ /* 0x000fe400078e00ff */
[----:B------:R-:W-:Y:S01]  /*1260*/  IMAD.X R25, R17, 0x1, R47, P1 ;  /* 0x0000000111197824 */ /* 0x000fe200008e062f */
[----:B------:R-:W-:-:S04]  /*1270*/  LOP3.LUT P1, RZ, R10, 0x8, RZ, 0xc0, !PT ;  /* 0x000000080aff7812 */ /* 0x000fc8000782c0ff */
[----:B------:R3:W-:Y:S01]  /*1280*/  LDGSTS.E.LTC128B.64 [R40+0x3400], desc[UR20][R24.64], P4 ;  /* 0x0340000018287fae */ /* 0x0007e2000a121b54 */
[----:B------:R-:W-:Y:S02]  /*1290*/  LOP3.LUT P4, RZ, R6, 0x8, RZ, 0xc0, !PT ;  /* 0x0000000806ff7812 */ /* 0x000fe4000788c0ff */
[----:B--2---:R-:W-:-:S05]  /*12a0*/  IADD3 R14, P0, R16, R38, RZ ;  /* 0x00000026100e7210 */ /* 0x004fca0007f1e0ff */
[----:B------:R-:W-:Y:S01]  /*12b0*/  IMAD.X R15, R17, 0x1, R3, P0 ;  /* 0x00000001110f7824 */ /* 0x000fe200000e0603 */
[----:B-1----:R-:W-:Y:S01]  /*12c0*/  IADD3 R10, P0, R28, -R4, RZ ;  /* 0x800000041c0a7210 */ /* 0x002fe20007f1e0ff */
[----:B------:R-:W-:Y:S02]  /*12d0*/  IMAD R4, R0, UR4, RZ ;  /* 0x0000000400047c24 */ /* 0x000fe4000f8e02ff */
[----:B------:R-:W-:Y:S01]  /*12e0*/  IMAD.WIDE.U32 R16, R21, UR4, RZ ;  /* 0x0000000415107c25 */ /* 0x000fe2000f8e00ff */
[----:B------:R1:W-:Y:S03]  /*12f0*/  LDGSTS.E.LTC128B.64 [R40+0x3480], desc[UR20][R14.64], P5 ;  /* 0x034800000e287fae */ /* 0x0003e6000a921b54 */
[----:B------:R-:W-:Y:S01]  /*1300*/  IMAD.X R11, R29, 0x1, ~R5, P0 ;  /* 0x000000011d0b7824 */ /* 0x000fe200000e0e05 */
[----:B------:R-:W0:Y:S01]  /*1310*/  LDGDEPBAR ;  /* 0x00000000000079af */ /* 0x000e220000000000 */
[----:B------:R-:W-:-:S02]  /*1320*/  IMAD R4, R21, UR5, R4 ;  /* 0x0000000515047c24 */ /* 0x000fc4000f8e0204 */
[----:B---3--:R-:W-:Y:S01]  /*1330*/  IMAD.WIDE.U32 R24, R46, 0x3, R10 ;  /* 0x000000032e187825 */ /* 0x008fe200078e000a */
[----:B------:R2:W-:Y:S01]  /*1340*/  LDGSTS.E.LTC128B.64 [R41+0x800], desc[UR20][R12.64], P3 ;  /* 0x008000000c297fae */ /* 0x0005e20009921b54 */
[----:B------:R-:W-:Y:S02]  /*1350*/  LOP3.LUT P3, RZ, R7, 0x8, RZ, 0xc0, !PT ;  /* 0x0000000807ff7812 */ /* 0x000fe4000786c0ff */
[----:B------:R-:W-:Y:S02]  /*1360*/  IMAD R5, R47, 0x3, RZ ;  /* 0x000000032f057824 */ /* 0x000fe400078e02ff */
[----:B------:R-:W-:Y:S02]  /*1370*/  IMAD.IADD R4, R17, 0x1, R4 ;  /* 0x0000000111047824 */ /* 0x000fe400078e0204 */
[----:B------:R-:W-:Y:S01]  /*1380*/  IMAD.IADD R5, R25, 0x1, R5 ;  /* 0x0000000119057824 */ /* 0x000fe200078e0205 */
[----:B-1----:R-:W-:-:S04]  /*1390*/  IADD3 R14, P0, R12, UR12, RZ ;  /* 0x0000000c0c0e7c10 */ /* 0x002fc8000ff1e0ff */
[----:B------:R-:W-:Y:S02]  /*13a0*/  IADD3.X R15, R13, UR13, RZ, P0, !PT ;  /* 0x0000000d0d0f7c10 */ /* 0x000fe400087fe4ff */
[----:B------:R-:W-:-:S03]  /*13b0*/  IADD3 R10, P0, R14, UR12, RZ ;  /* 0x0000000c0e0a7c10 */ /* 0x000fc6000ff1e0ff */
[----:B------:R-:W-:Y:S01]  /*13c0*/  LDGSTS.E.LTC128B.64 [R41+0xa00], desc[UR20][R14.64], P2 ;  /* 0x00a000000e297fae */ /* 0x000fe20009121b54 */
[----:B------:R-:W-:Y:S02]  /*13d0*/  IADD3.X R11, R15, UR13, RZ, P0, !PT ;  /* 0x0000000d0f0b7c10 */ /* 0x000fe400087fe4ff */
[----:B------:R-:W-:-:S03]  /*13e0*/  LEA R6, P0, R16, R24, 0x3 ;  /* 0x0000001810067211 */ /* 0x000fc600078018ff */
[----:B------:R1:W-:Y:S01]  /*13f0*/  LDGSTS.E.LTC128B.64 [R41+0xc00], desc[UR20][R10.64], P1 ;  /* 0x00c000000a297fae */ /* 0x0003e20008921b54 */
[----:B------:R-:W-:Y:S02]  /*1400*/  LEA.HI.X R4, R16, R5, R4, 0x3, P0 ;  /* 0x0000000510047211 */ /* 0x000fe400000f1c04 */
[----:B--2---:R-:W-:Y:S01]  /*1410*/  IADD3 R12, P2, R6, R18, RZ ;  /* 0x00000012060c7210 */ /* 0x004fe20007f5e0ff */
[C---:B------:R-:W-:Y:S01]  /*1420*/  IMAD.SHL.U32 R6, R9.reuse, 0x2, RZ ;  /* 0x0000000209067824 */ /* 0x040fe200078e00ff */
[----:B------:R-:W-:Y:S02]  /*1430*/  LOP3.LUT R5, R9, 0x100, RZ, 0xc0, !PT ;  /* 0x0000010009057812 */ /* 0x000fe400078ec0ff */
[----:B------:R-:W-:Y:S01]  /*1440*/  ISETP.NE.AND P0, PT, R8, 0x20, PT ;  /* 0x000000200800780c */ /* 0x000fe20003f05270 */
[----:B------:R-:W-:Y:S01]  /*1450*/  IMAD.X R13, R4, 0x1, R19, P2 ;  /* 0x00000001040d7824 */ /* 0x000fe200010e0613 */
[----:B------:R-:W-:Y:S02]  /*1460*/  LOP3.LUT P5, RZ, R6, 0x8, RZ, 0xc0, !PT ;  /* 0x0000000806ff7812 */ /* 0x000fe400078ac0ff */
[----:B------:R-:W-:-:S02]  /*1470*/  CS2R R18, SRZ ;  /* 0x0000000000127805 */ /* 0x000fc4000001ff00 */
[----:B------:R-:W-:Y:S02]  /*1480*/  SHF.R.U32.HI R5, RZ, 0x5, R5 ;  /* 0x00000005ff057819 */ /* 0x000fe40000011605 */
[----:B------:R-:W-:Y:S02]  /*1490*/  LOP3.LUT R4, R9, 0x200, RZ, 0xc0, !PT ;  /* 0x0000020009047812 */ /* 0x000fe400078ec0ff */
[----:B------:R-:W-:Y:S02]  /*14a0*/  ISETP.NE.U32.AND P2, PT, R5, RZ, PT ;  /* 0x000000ff0500720c */ /* 0x000fe40003f45070 */
[----:B------:R-:W-:Y:S02]  /*14b0*/  LOP3.LUT R5, R9, 0x400, RZ, 0xc0, !PT ;  /* 0x0000040009057812 */ /* 0x000fe400078ec0ff */
[----:B------:R-:W-:Y:S02]  /*14c0*/  SHF.R.U32.HI R4, RZ, 0x6, R4 ;  /* 0x00000006ff047819 */ /* 0x000fe40000011604 */
[----:B------:R-:W-:-:S02]  /*14d0*/  SHF.R.U32.HI R5, RZ, 0x7, R5 ;  /* 0x00000007ff057819 */ /* 0x000fc40000011605 */
[----:B------:R-:W-:Y:S02]  /*14e0*/  LOP3.LUT R6, R9, 0x800, RZ, 0xc0, !PT ;  /* 0x0000080009067812 */ /* 0x000fe400078ec0ff */
[----:B------:R-:W-:Y:S02]  /*14f0*/  SEL R7, R7, RZ, P0 ;  /* 0x000000ff07077207 */ /* 0x000fe40000000000 */
[----:B-1----:R-:W-:Y:S02]  /*1500*/  IADD3 R10, P1, R10, UR12, RZ ;  /* 0x0000000c0a0a7c10 */ /* 0x002fe4000ff3e0ff */
[----:B------:R-:W-:Y:S02]  /*1510*/  SHF.R.U32.HI R6, RZ, 0x8, R6 ;  /* 0x00000008ff067819 */ /* 0x000fe40000011606 */
[----:B------:R-:W-:Y:S02]  /*1520*/  IADD3.X R11, R11, UR13, RZ, P1, !PT ;  /* 0x0000000d0b0b7c10 */ /* 0x000fe40008ffe4ff */
[----:B------:R-:W-:-:S03]  /*1530*/  ISETP.NE.AND P1, PT, R8, 0x30, PT ;  /* 0x000000300800780c */ /* 0x000fc60003f25270 */
[----:B------:R-:W-:Y:S01]  /*1540*/  LDGSTS.E.LTC128B.64 [R41+0xe00], desc[UR20][R10.64], P3 ;  /* 0x00e000000a297fae */ /* 0x000fe20009921b54 */
[C---:B------:R-:W-:Y:S02]  /*1550*/  IADD3 R14, P3, R12.reuse, R46, RZ ;  /* 0x0000002e0c0e7210 */ /* 0x040fe40007f7e0ff */
[----:B------:R-:W-:Y:S01]  /*1560*/  SEL R30, R7, RZ, P1 ;  /* 0x000000ff071e7207 */ /* 0x000fe20000800000 */
[----:B------:R-:W-:Y:S02]  /*1570*/  LDGSTS.E.LTC128B.64 [R40+0x3800], desc[UR20][R12.64], P6 ;  /* 0x038000000c287fae */ /* 0x000fe4000b121b54 */
[----:B------:R-:W-:Y:S01]  /*1580*/  IMAD.X R15, R13, 0x1, R47, P3 ;  /* 0x000000010d0f7824 */ /* 0x000fe200018e062f */
[C---:B------:R-:W-:Y:S01]  /*1590*/  LOP3.LUT P3, RZ, R9.reuse, 0x8, RZ, 0xc0, !PT ;  /* 0x0000000809ff7812 */ /* 0x040fe2000786c0ff */
[----:B------:R1:W-:Y:S01]  /*15a0*/  LDGSTS.E.LTC128B.64 [R40+0x3880], desc[UR20][R12.64+0x80], P4 ;  /* 0x038800800c287fae */ /* 0x0003e2000a121b54 */
[----:B------:R-:W-:Y:S02]  /*15b0*/  IADD3 R16, P4, R12, R38, RZ ;  /* 0x000000260c107210 */ /* 0x000fe40007f9e0ff */
[----:B------:R-:W-:Y:S01]  /*15c0*/  SEL R9, R9, RZ, P0 ;  /* 0x000000ff09097207 */ /* 0x000fe20000000000 */
[----:B------:R-:W-:Y:S01]  /*15d0*/  LDGSTS.E.LTC128B.64 [R40+0x3c00], desc[UR20][R14.64], P5 ;  /* 0x03c000000e287fae */ /* 0x000fe2000a921b54 */
[----:B------:R-:W-:Y:S01]  /*15e0*/  ISETP.NE.U32.AND P5, PT, R4, RZ, PT ;  /* 0x000000ff0400720c */ /* 0x000fe20003fa5070 */
[----:B------:R-:W-:Y:S01]  /*15f0*/  IMAD.X R17, R13, 0x1, R3, P4 ;  /* 0x000000010d117824 */ /* 0x000fe200020e0603 */
[----:B------:R-:W-:Y:S01]  /*1600*/  LOP3.LUT R8, R9, 0x100, RZ, 0xc0, !PT ;  /* 0x0000010009087812 */ /* 0x000fe200078ec0ff */
[----:B------:R-:W-:Y:S01]  /*1610*/  IMAD.SHL.U32 R4, R7, 0x4, RZ ;  /* 0x0000000407047824 */ /* 0x000fe200078e00ff */
[----:B------:R-:W-:-:S02]  /*1620*/  SEL R49, R9, RZ, P1 ;  /* 0x000000ff09317207 */ /* 0x000fc40000800000 */
[----:B------:R-:W-:Y:S01]  /*1630*/  SHF.R.U32.HI R8, RZ, 0x5, R8 ;  /* 0x00000005ff087819 */ /* 0x000fe20000011608 */
[----:B------:R2:W-:Y:S01]  /*1640*/  LDGSTS.E.LTC128B.64 [R40+0x3c80], desc[UR20][R16.64], P3 ;  /* 0x03c8000010287fae */ /* 0x0005e20009921b54 */
[----:B-1----:R-:W-:-:S05]  /*1650*/  IADD3 R12, P4, R14, R46, RZ ;  /* 0x0000002e0e0c7210 */ /* 0x002fca0007f9e0ff */
[----:B------:R-:W-:Y:S01]  /*1660*/  IMAD.X R13, R15, 0x1, R47, P4 ;  /* 0x000000010f0d7824 */ /* 0x000fe200020e062f */
[----:B------:R-:W-:Y:S01]  /*1670*/  ISETP.NE.U32.AND P4, PT, R5, RZ, PT ;  /* 0x000000ff0500720c */ /* 0x000fe20003f85070 */
[----:B------:R-:W-:-:S03]  /*1680*/  IMAD.SHL.U32 R5, R7, 0x8, RZ ;  /* 0x0000000807057824 */ /* 0x000fc600078e00ff */
[----:B------:R1:W-:Y:S01]  /*1690*/  LDGSTS.E.LTC128B.64 [R40+0x4000], desc[UR20][R12.64], P2 ;  /* 0x040000000c287fae */ /* 0x0003e20009121b54 */
[----:B--2---:R-:W-:Y:S02]  /*16a0*/  IADD3 R16, P3, R14, R38, RZ ;  /* 0x000000260e107210 */ /* 0x004fe40007f7e0ff */
[----:B------:R-:W-:-:S03]  /*16b0*/  IADD3 R14, P2, R12, R46, RZ ;  /* 0x0000002e0c0e7210 */ /* 0x000fc60007f5e0ff */
[----:B------:R-:W-:Y:S01]  /*16c0*/  IMAD.X R17, R15, 0x1, R3, P3 ;  /* 0x000000010f117824 */ /* 0x000fe200018e0603 */
[----:B------:R-:W-:Y:S01]  /*16d0*/  LOP3.LUT P3, RZ, R5, 0x8, RZ, 0xc0, !PT ;  /* 0x0000000805ff7812 */ /* 0x000fe2000786c0ff */
[----:B------:R-:W-:Y:S01]  /*16e0*/  IMAD.X R15, R13, 0x1, R47, P2 ;  /* 0x000000010d0f7824 */ /* 0x000fe200010e062f */
[----:B------:R-:W-:Y:S01]  /*16f0*/  LOP3.LUT P2, RZ, R4, 0x8, RZ, 0xc0, !PT ;  /* 0x0000000804ff7812 */ /* 0x000fe2000784c0ff */
[----:B------:R-:W-:Y:S01]  /*1700*/  IMAD.SHL.U32 R5, R9, 0x8, RZ ;  /* 0x0000000809057824 */ /* 0x000fe200078e00ff */
[----:B------:R2:W-:Y:S01]  /*1710*/  LDGSTS.E.LTC128B.64 [R40+0x4080], desc[UR20][R16.64], P5 ;  /* 0x0408000010287fae */ /* 0x0005e2000a921b54 */
[----:B------:R-:W-:Y:S01]  /*1720*/  ISETP.NE.U32.AND P5, PT, R6, RZ, PT ;  /* 0x000000ff0600720c */ /* 0x000fe20003fa5070 */
[----:B------:R-:W-:Y:S02]  /*1730*/  IMAD.SHL.U32 R4, R7, 0x2, RZ ;  /* 0x0000000207047824 */ /* 0x000fe400078e00ff */
[----:B------:R-:W-:Y:S03]  /*1740*/  LDGSTS.E.LTC128B.64 [R40+0x4400], desc[UR20][R14.64], P4 ;  /* 0x044000000e287fae */ /* 0x000fe6000a121b54 */
[----:B------:R-:W-:Y:S01]  /*1750*/  LOP3.LUT P6, RZ, R4, 0x8, RZ, 0xc0, !PT ;  /* 0x0000000804ff7812 */ /* 0x000fe200078cc0ff */
[----:B------:R-:W-:Y:S01]  /*1760*/  IMAD.SHL.U32 R4, R30, 0x8, RZ ;  /* 0x000000081e047824 */ /* 0x000fe200078e00ff */
[----:B-1----:R-:W-:-:S05]  /*1770*/  IADD3 R12, P4, R12, R38, RZ ;  /* 0x000000260c0c7210 */ /* 0x002fca0007f9e0ff */
[----:B------:R-:W-:Y:S01]  /*1780*/  IMAD.X R13, R13, 0x1, R3, P4 ;  /* 0x000000010d0d7824 */ /* 0x000fe200020e0603 */
[----:B------:R-:W-:Y:S01]  /*1790*/  LOP3.LUT P4, RZ, R5, 0x8, RZ, 0xc0, !PT ;  /* 0x0000000805ff7812 */ /* 0x000fe2000788c0ff */
[----:B------:R-:W-:-:S03]  /*17a0*/  IMAD.SHL.U32 R5, R9, 0x4, RZ ;  /* 0x0000000409057824 */ /* 0x000fc600078e00ff */
[----:B------:R1:W-:Y:S01]  /*17b0*/  LDGSTS.E.LTC128B.64 [R40+0x4480], desc[UR20][R12.64], P5 ;  /* 0x044800000c287fae */ /* 0x0003e2000a921b54 */
[----:B------:R-:W-:Y:S02]  /*17c0*/  LOP3.LUT P5, RZ, R7, 0x8, RZ, 0xc0, !PT ;  /* 0x0000000807ff7812 */ /* 0x000fe400078ac0ff */
[----:B--2---:R-:W-:Y:S01]  /*17d0*/  IADD3 R16, P0, R10, UR10, RZ ;  /* 0x0000000a0a107c10 */ /* 0x004fe2000ff1e0ff */
[----:B------:R-:W0:Y:S03]  /*17e0*/  LDGDEPBAR ;  /* 0x00000000000079af */ /* 0x000e260000000000 */
[----:B------:R-:W-:Y:S02]  /*17f0*/  IADD3.X R17, R11, UR11, RZ, P0, !PT ;  /* 0x0000000b0b117c10 */ /* 0x000fe400087fe4ff */
[----:B------:R-:W-:-:S03]  /*1800*/  IADD3 R10, P0, R16, UR12, RZ ;  /* 0x0000000c100a7c10 */ /* 0x000fc6000ff1e0ff */
[----:B------:R2:W-:Y:S01]  /*1810*/  LDGSTS.E.LTC128B.64 [R41+0x1000], desc[UR20][R16.64], P3 ;  /* 0x0100000010297fae */ /* 0x0005e20009921b54 */
[----:B------:R-:W-:Y:S02]  /*1820*/  IADD3.X R11, R17, UR13, RZ, P0, !PT ;  /* 0x0000000d110b7c10 */ /* 0x000fe400087fe4ff */
[----:B------:R-:W-:Y:S02]  /*1830*/  LOP3.LUT P3, RZ, R5, 0x8, RZ, 0xc0, !PT ;  /* 0x0000000805ff7812 */ /* 0x000fe4000786c0ff */
[----:B------:R-:W-:Y:S01]  /*1840*/  LOP3.LUT R5, R9, 0x200, RZ, 0xc0, !PT ;  /* 0x0000020009057812 */ /* 0x000fe200078ec0ff */
[----:B------:R3:W-:Y:S03]  /*1850*/  LDGSTS.E.LTC128B.64 [R41+0x1200], desc[UR20][R10.64], P2 ;  /* 0x012000000a297fae */ /* 0x0007e60009121b54 */
[----:B------:R-:W-:Y:S02]  /*1860*/  SHF.R.U32.HI R5, RZ, 0x6, R5 ;  /* 0x00000006ff057819 */ /* 0x000fe40000011605 */
[----:B-1----:R-:W-:-:S04]  /*1870*/  IADD3 R12, P0, R10, UR12, RZ ;  /* 0x0000000c0a0c7c10 */ /* 0x002fc8000ff1e0ff */
[----:B------:R-:W-:Y:S02]  /*1880*/  IADD3.X R13, R11, UR13, RZ, P0, !PT ;  /* 0x0000000d0b0d7c10 */ /* 0x000fe400087fe4ff */
[----:B------:R-:W-:-:S03]  /*1890*/  IADD3 R6, P2, R12, UR12, RZ ;  /* 0x0000000c0c067c10 */ /* 0x000fc6000ff5e0ff */
[----:B------:R1:W-:Y:S01]  /*18a0*/  LDGSTS.E.LTC128B.64 [R41+0x1400], desc[UR20][R12.64], P6 ;  /* 0x014000000c297fae */ /* 0x0003e2000b121b54 */
[----:B------:R-:W-:Y:S02]  /*18b0*/  IADD3.X R7, R13, UR13, RZ, P2, !PT ;  /* 0x0000000d0d077c10 */ /* 0x000fe400097fe4ff */
[----:B------:R-:W-:Y:S01]  /*18c0*/  LOP3.LUT P2, RZ, R4, 0x8, RZ, 0xc0, !PT ;  /* 0x0000000804ff7812 */ /* 0x000fe2000784c0ff */
[C---:B------:R-:W-:Y:S01]  /*18d0*/  IMAD.SHL.U32 R4, R9.reuse, 0x2, RZ ;  /* 0x0000000209047824 */ /* 0x040fe200078e00ff */
[----:B------:R-:W-:Y:S01]  /*18e0*/  LOP3.LUT P6, RZ, R9, 0x8, RZ, 0xc0, !PT ;  /* 0x0000000809ff7812 */ /* 0x000fe200078cc0ff */
[----:B------:R-:W-:Y:S01]  /*18f0*/  LDGSTS.E.LTC128B.64 [R41+0x1600], desc[UR20][R6.64], P5 ;  /* 0x0160000006297fae */ /* 0x000fe2000a921b54 */
[----:B------:R-:W-:Y:S02]  /*1900*/  ISETP.NE.U32.AND P5, PT, R8, RZ, PT ;  /* 0x000000ff0800720c */ /* 0x000fe40003fa5070 */
[----:B--2---:R-:W-:Y:S02]  /*1910*/  CS2R R16, SRZ ;  /* 0x0000000000107805 */ /* 0x004fe4000001ff00 */
[----:B---3--:R-:W-:-:S05]  /*1920*/  IADD3 R10, P0, R14, R28, RZ ;  /* 0x0000001c0e0a7210 */ /* 0x008fca0007f1e0ff */
[----:B------:R-:W-:Y:S01]  /*1930*/  IMAD.X R11, R15, 0x1, R29, P0 ;  /* 0x000000010f0b7824 */ /* 0x000fe200000e061d */
[----:B------:R-:W-:Y:S01]  /*1940*/  LOP3.LUT P0, RZ, R4, 0x8, RZ, 0xc0, !PT ;  /* 0x0000000804ff7812 */ /* 0x000fe2000780c0ff */
[----:B------:R-:W-:Y:S01]  /*1950*/  IMAD.SHL.U32 R4, R30, 0x4, RZ ;  /* 0x000000041e047824 */ /* 0x000fe200078e00ff */
[----:B------:R-:W-:Y:S02]  /*1960*/  CS2R R14, SRZ ;  /* 0x00000000000e7805 */ /* 0x000fe4000001ff00 */
[----:B------:R-:W-:Y:S04]  /*1970*/  LDGSTS.E.LTC128B.64 [R40+0x4800], desc[UR20][R10.64], P4 ;  /* 0x048000000a287fae */ /* 0x000fe8000a121b54 */
[----:B------:R2:W-:Y:S01]  /*1980*/  LDGSTS.E.LTC128B.64 [R40+0x4880], desc[UR20][R10.64+0x80], P3 ;  /* 0x048800800a287fae */ /* 0x0005e20009921b54 */
[----:B-1----:R-:W-:-:S05]  /*1990*/  IADD3 R12, P4, R10, R46, RZ ;  /* 0x0000002e0a0c7210 */ /* 0x002fca0007f9e0ff */
[----:B------:R-:W-:Y:S01]  /*19a0*/  IMAD.X R13, R11, 0x1, R47, P4 ;  /* 0x000000010b0d7824 */ /* 0x000fe200020e062f */
[----:B------:R-:W-:Y:S01]  /*19b0*/  LOP3.LUT P4, RZ, R4, 0x8, RZ, 0xc0, !PT ;  /* 0x0000000804ff7812 */ /* 0x000fe2000788c0ff */
[----:B------:R-:W-:-:S03]  /*19c0*/  IMAD.SHL.U32 R4, R30, 0x2, RZ ;  /* 0x000000021e047824 */ /* 0x000fc600078e00ff */
[----:B------:R-:W-:Y:S01]  /*19d0*/  LDGSTS.E.LTC128B.64 [R40+0x4c00], desc[UR20][R12.64], P0 ;  /* 0x04c000000c287fae */ /* 0x000fe20008121b54 */
[----:B--2---:R-:W-:-:S05]  /*19e0*/  IADD3 R10, P3, R10, R38, RZ ;  /* 0x000000260a0a7210 */ /* 0x004fca0007f7e0ff */
[----:B------:R-:W-:Y:S01]  /*19f0*/  IMAD.X R11, R11, 0x1, R3, P3 ;  /* 0x000000010b0b7824 */ /* 0x000fe200018e0603 */
[----:B------:R-:W-:Y:S02]  /*1a00*/  ISETP.NE.U32.AND P3, PT, R5, RZ, PT ;  /* 0x000000ff0500720c */ /* 0x000fe40003f65070 */
[----:B------:R-:W-:Y:S02]  /*1a10*/  LOP3.LUT R5, R9, 0x400, RZ, 0xc0, !PT ;  /* 0x0000040009057812 */ /* 0x000fe400078ec0ff */
[----:B------:R1:W-:Y:S02]  /*1a20*/  LDGSTS.E.LTC128B.64 [R40+0x4c80], desc[UR20][R10.64], P6 ;  /* 0x04c800000a287fae */ /* 0x0003e4000b121b54 */
[----:B------:R-:W-:Y:S02]  /*1a30*/  SHF.R.U32.HI R5, RZ, 0x7, R5 ;  /* 0x00000007ff057819 */ /* 0x000fe40000011605 */
[C---:B-1----:R-:W-:Y:S02]  /*1a40*/  IADD3 R10, P6, R12.reuse, R46, RZ ;  /* 0x0000002e0c0a7210 */ /* 0x042fe40007fde0ff */
[----:B------:R-:W-:-:S03]  /*1a50*/  IADD3 R12, P0, R12, R38, RZ ;  /* 0x000000260c0c7210 */ /* 0x000fc60007f1e0ff */
[C---:B------:R-:W-:Y:S01]  /*1a60*/  IMAD.X R11, R13.reuse, 0x1, R47, P6 ;  /* 0x000000010d0b7824 */ /* 0x040fe200030e062f */
[----:B------:R-:W-:Y:S01]  /*1a70*/  LOP3.LUT P6, RZ, R4, 0x8, RZ, 0xc0, !PT ;  /* 0x0000000804ff7812 */ /* 0x000fe200078cc0ff */
[----:B------:R-:W-:Y:S01]  /*1a80*/  IMAD.X R13, R13, 0x1, R3, P0 ;  /* 0x000000010d0d7824 */ /* 0x000fe200000e0603 */
[----:B------:R-:W-:Y:S02]  /*1a90*/  LOP3.LUT R4, R9, 0x800, RZ, 0xc0, !PT ;  /* 0x0000080009047812 */ /* 0x000fe400078ec0ff */
[----:B------:R-:W-:Y:S01]  /*1aa0*/  IADD3 R8, P0, R10, R46, RZ ;  /* 0x0000002e0a087210 */ /* 0x000fe20007f1e0ff */
[----:B------:R-:W-:Y:S01]  /*1ab0*/  LDGSTS.E.LTC128B.64 [R40+0x5000], desc[UR20][R10.64], P5 ;  /* 0x050000000a287fae */ /* 0x000fe2000a921b54 */
[----:B------:R-:W-:Y:S02]  /*1ac0*/  SHF.R.U32.HI R4, RZ, 0x8, R4 ;  /* 0x00000008ff047819 */ /* 0x000fe40000011604 */
[----:B------:R-:W-:Y:S01]  /*1ad0*/  ISETP.NE.U32.AND P5, PT, R5, RZ, PT ;  /* 0x000000ff0500720c */ /* 0x000fe20003fa5070 */
[----:B------:R1:W-:Y:S01]  /*1ae0*/  LDGSTS.E.LTC128B.64 [R40+0x5080], desc[UR20][R12.64], P3 ;  /* 0x050800000c287fae */ /* 0x0003e20009921b54 */
[----:B------:R-:W-:Y:S01]  /*1af0*/  ISETP.NE.U32.AND P1, PT, R4, RZ, PT ;  /* 0x000000ff0400720c */ /* 0x000fe20003f25070 */
[----:B------:R-:W-:-:S02]  /*1b00*/  IMAD.X R9, R11, 0x1, R47, P0 ;  /* 0x000000010b097824 */ /* 0x000fc400000e062f */
[C---:B------:R-:W-:Y:S02]  /*1b10*/  IMAD.SHL.U32 R4, R49.reuse, 0x4, RZ ;  /* 0x0000000431047824 */ /* 0x040fe400078e00ff */
[----:B------:R-:W-:-:S06]  /*1b20*/  IMAD.SHL.U32 R5, R49, 0x8, RZ ;  /* 0x0000000831057824 */ /* 0x000fcc00078e00ff */
[----:B------:R2:W-:Y:S01]  /*1b30*/  LDGSTS.E.LTC128B.64 [R40+0x5400], desc[UR20][R8.64], P5 ;  /* 0x0540000008287fae */ /* 0x0005e2000a921b54 */
[----:B-1----:R-:W-:Y:S02]  /*1b40*/  IADD3 R12, P0, R10, R38, RZ ;  /* 0x000000260a0c7210 */ /* 0x002fe40007f1e0ff */
[----:B------:R-:W-:-:S03]  /*1b50*/  IADD3 R10, P3, R6, UR10, RZ ;  /* 0x0000000a060a7c10 */ /* 0x000fc6000ff7e0ff */
[----:B------:R-:W-:Y:S01]  /*1b60*/  IMAD.X R13, R11, 0x1, R3, P0 ;  /* 0x000000010b0d7824 */ /* 0x000fe200000e0603 */
[----:B------:R-:W-:Y:S02]  /*1b70*/  IADD3.X R11, R7, UR11, RZ, P3, !PT ;  /* 0x0000000b070b7c10 */ /* 0x000fe40009ffe4ff */
[----:B------:R-:W-:Y:S01]  /*1b80*/  LOP3.LUT P3, RZ, R4, 0x8, RZ, 0xc0, !PT ;  /* 0x0000000804ff7812 */ /* 0x000fe2000786c0ff */
[----:B------:R-:W-:Y:S01]  /*1b90*/  IMAD.SHL.U32 R4, R49, 0x2, RZ ;  /* 0x0000000231047824 */ /* 0x000fe200078e00ff */
[----:B------:R1:W-:Y:S01]  /*1ba0*/  LDGSTS.E.LTC128B.64 [R40+0x5480], desc[UR20][R12.64], P1 ;  /* 0x054800000c287fae */ /* 0x0003e20008921b54 */
[----:B------:R-:W-:Y:S02]  /*1bb0*/  IADD3 R6, P1, R10, UR12, RZ ;  /* 0x0000000c0a067c10 */ /* 0x000fe4000ff3e0ff */
[----:B------:R-:W-:Y:S01]  /*1bc0*/  LOP3.LUT P0, RZ, R5, 0x8, RZ, 0xc0, !PT ;  /* 0x0000000805ff7812 */ /* 0x000fe2000780c0ff */
[----:B------:R-:W0:Y:S01]  /*1bd0*/  LDGDEPBAR ;  /* 0x00000000000079af */ /* 0x000e220000000000 */
[----:B------:R-:W-:-:S02]  /*1be0*/  IADD3.X R7, R11, UR13, RZ, P1, !PT ;  /* 0x0000000d0b077c10 */ /* 0x000fc40008ffe4ff */
[----:B------:R-:W-:Y:S01]  /*1bf0*/  LOP3.LUT P1, RZ, R4, 0x8, RZ, 0xc0, !PT ;  /* 0x0000000804ff7812 */ /* 0x000fe2000782c0ff */
[----:B------:R3:W-:Y:S01]  /*1c00*/  LDGSTS.E.LTC128B.64 [R41+0x1800], desc[UR20][R10.64], P2 ;  /* 0x018000000a297fae */ /* 0x0007e20009121b54 */
[C---:B------:R-:W-:Y:S02]  /*1c10*/  LOP3.LUT R4, R49.reuse, 0x200, RZ, 0xc0, !PT ;  /* 0x0000020031047812 */ /* 0x040fe400078ec0ff */
[----:B--2---:R-:W-:Y:S01]  /*1c20*/  IADD3 R8, P5, R8, R28, RZ ;  /* 0x0000001c08087210 */ /* 0x004fe20007fbe0ff */
[----:B------:R2:W-:Y:S01]  /*1c30*/  LDGSTS.E.LTC128B.64 [R41+0x1a00], desc[UR20][R6.64], P4 ;  /* 0x01a0000006297fae */ /* 0x0005e2000a121b54 */
[----:B------:R-:W-:Y:S02]  /*1c40*/  SHF.R.U32.HI R4, RZ, 0x6, R4 ;  /* 0x00000006ff047819 */ /* 0x000fe40000011604 */
[----:B------:R-:W-:Y:S01]  /*1c50*/  LOP3.LUT R5, R49, 0x100, RZ, 0xc0, !PT ;  /* 0x0000010031057812 */ /* 0x000fe200078ec0ff */
[----:B------:R-:W-:-:S03]  /*1c60*/  IMAD.X R9, R9, 0x1, R29, P5 ;  /* 0x0000000109097824 */ /* 0x000fc600028e061d */
[----:B------:R-:W-:-:S04]  /*1c70*/  SHF.R.U32.HI R5, RZ, 0x5, R5 ;  /* 0x00000005ff057819 */ /* 0x000fc80000011605 */
[----:B------:R-:W-:Y:S02]  /*1c80*/  ISETP.NE.U32.AND P5, PT, R5, RZ, PT ;  /* 0x000000ff0500720c */ /* 0x000fe40003fa5070 */
[----:B------:R-:W-:Y:S02]  /*1c90*/  LOP3.LUT R5, R49, 0x400, RZ, 0xc0, !PT ;  /* 0x0000040031057812 */ /* 0x000fe400078ec0ff */
[----:B-1----:R-:W-:Y:S02]  /*1ca0*/  CS2R R12, SRZ ;  /* 0x00000000000c7805 */ /* 0x002fe4000001ff00 */
[----:B------:R-:W-:Y:S02]  /*1cb0*/  SHF.R.U32.HI R5, RZ, 0x7, R5 ;  /* 0x00000007ff057819 */ /* 0x000fe40000011605 */
[----:B---3--:R-:W-:-:S04]  /*1cc0*/  IADD3 R10, P2, R6, UR12, RZ ;  /* 0x0000000c060a7c10 */ /* 0x008fc8000ff5e0ff */
[----:B------:R-:W-:Y:S02]  /*1cd0*/  IADD3.X R11, R7, UR13, RZ, P2, !PT ;  /* 0x0000000d070b7c10 */ /* 0x000fe400097fe4ff */
[----:B------:R-:W-:Y:S02]  /*1ce0*/  LOP3.LUT P2, RZ, R30, 0x8, RZ, 0xc0, !PT ;  /* 0x000000081eff7812 */ /* 0x000fe4000784c0ff */
[----:B--2---:R-:W-:Y:S01]  /*1cf0*/  IADD3 R6, P4, R10, UR12, RZ ;  /* 0x0000000c0a067c10 */ /* 0x004fe2000ff9e0ff */
[----:B------:R1:W-:Y:S01]  /*1d00*/  LDGSTS.E.LTC128B.64 [R41+0x1c00], desc[UR20][R10.64], P6 ;  /* 0x01c000000a297fae */ /* 0x0003e2000b121b54 */
[----:B------:R-:W-:Y:S02]  /*1d10*/  LOP3.LUT P6, RZ, R49, 0x8, RZ, 0xc0, !PT ;  /* 0x0000000831ff7812 */ /* 0x000fe400078cc0ff */
[----:B------:R-:W-:Y:S02]  /*1d20*/  IADD3.X R7, R11, UR13, RZ, P4, !PT ;  /* 0x0000000d0b077c10 */ /* 0x000fe4000a7fe4ff */
[----:B------:R-:W-:-:S02]  /*1d30*/  ISETP.NE.U32.AND P4, PT, R4, RZ, PT ;  /* 0x000000ff0400720c */ /* 0x000fc40003f85070 */
[----:B------:R-:W-:-:S03]  /*1d40*/  LOP3.LUT R4, R49, 0x800, RZ, 0xc0, !PT ;  /* 0x0000080031047812 */ /* 0x000fc600078ec0ff */
[----:B------:R2:W-:Y:S01]  /*1d50*/  LDGSTS.E.LTC128B.64 [R41+0x1e00], desc[UR20][R6.64], P2 ;  /* 0x01e0000006297fae */ /* 0x0005e20009121b54 */
[----:B------:R-:W-:-:S03]  /*1d60*/  SHF.R.U32.HI R4, RZ, 0x8, R4 ;  /* 0x00000008ff047819 */ /* 0x000fc60000011604 */
[----:B------:R-:W-:Y:S04]  /*1d70*/  LDGSTS.E.LTC128B.64 [R40+0x5800], desc[UR20][R8.64], P0 ;  /* 0x0580000008287fae */ /* 0x000fe80008121b54 */
[----:B------:R3:W-:Y:S01]  /*1d80*/  LDGSTS.E.LTC128B.64 [R40+0x5880], desc[UR20][R8.64+0x80], P3 ;  /* 0x0588008008287fae */ /* 0x0007e20009921b54 */
[----:B------:R-:W-:Y:S02]  /*1d90*/  ISETP.NE.U32.AND P3, PT, R5, RZ, PT ;  /* 0x000000ff0500720c */ /* 0x000fe40003f65070 */
[----:B-1----:R-:W-:-:S05]  /*1da0*/  IADD3 R10, P0, R8, R38, RZ ;  /* 0x00000026080a7210 */ /* 0x002fca0007f1e0ff */
[----:B------:R-:W-:Y:S01]  /*1db0*/  IMAD.X R11, R9, 0x1, R3, P0 ;  /* 0x00000001090b7824 */ /* 0x000fe200000e0603 */
[----:B--2---:R-:W-:-:S05]  /*1dc0*/  IADD3 R6, P2, R8, R46, RZ ;  /* 0x0000002e08067210 */ /* 0x004fca0007f5e0ff */
[----:B------:R-:W-:Y:S01]  /*1dd0*/  IMAD.X R7, R9, 0x1, R47, P2 ;  /* 0x0000000109077824 */ /* 0x000fe200010e062f */
[----:B------:R-:W-:Y:S02]  /*1de0*/  ISETP.NE.U32.AND P2, PT, R4, RZ, PT ;  /* 0x000000ff0400720c */ /* 0x000fe40003f45070 */
[----:B------:R-:W-:Y:S02]  /*1df0*/  SHF.R.U32.HI R4, RZ, 0x5, R39 ;  /* 0x00000005ff047819 */ /* 0x000fe40000011627 */
[----:B------:R1:W-:Y:S01]  /*1e00*/  LDGSTS.E.LTC128B.64 [R40+0x5c00], desc[UR20][R6.64], P1 ;  /* 0x05c0000006287fae */ /* 0x0003e20008921b54 */
[----:B---3--:R-:W-:-:S03]  /*1e10*/  IADD3 R8, P1, R6, R46, RZ ;  /* 0x0000002e06087210 */ /* 0x008fc60007f3e0ff */
[----:B------:R-:W2:Y:S02]  /*1e20*/  SHFL.IDX PT, R4, R4, RZ, 0x1f ;  /* 0x00001fff04047589 */ /* 0x000ea400000e0000 */
[--C-:B------:R-:W-:Y:S01]  /*1e30*/  IMAD.X R9, R7, 0x1, R47.reuse, P1 ;  /* 0x0000000107097824 */ /* 0x100fe200008e062f */
[----:B------:R-:W-:Y:S01]  /*1e40*/  IADD3 R32, P1, R8, R46, RZ ;  /* 0x0000002e08207210 */ /* 0x000fe20007f3e0ff */
[----:B------:R3:W-:Y:S04]  /*1e50*/  LDGSTS.E.LTC128B.64 [R40+0x5c80], desc[UR20][R10.64], P6 ;  /* 0x05c800000a287fae */ /* 0x0007e8000b121b54 */
[----:B------:R-:W-:Y:S01]  /*1e60*/  IMAD.X R33, R9, 0x1, R47, P1 ;  /* 0x0000000109217824 */ /* 0x000fe200008e062f */
[----:B------:R3:W-:Y:S01]  /*1e70*/  LDGSTS.E.LTC128B.64 [R40+0x6000], desc[UR20][R8.64], P5 ;  /* 0x0600000008287fae */ /* 0x0007e2000a921b54 */
[----:B-1----:R-:W-:-:S02]  /*1e80*/  IADD3 R6, P0, R6, R38, RZ ;  /* 0x0000002606067210 */ /* 0x002fc40007f1e0ff */
[----:B--2---:R-:W-:Y:S02]  /*1e90*/  R2UR UR4, R4 ;  /* 0x00000000040472ca */ /* 0x004fe400000e0000 */
[----:B------:R-:W-:Y:S01]  /*1ea0*/  CS2R R4, SRZ ;  /* 0x0000000000047805 */ /* 0x000fe2000001ff00 */
[----:B------:R-:W-:Y:S01]  /*1eb0*/  IMAD.X R7, R7, 0x1, R3, P0 ;  /* 0x0000000107077824 */ /* 0x000fe200000e0603 */
[----:B---3--:R-:W-:-:S04]  /*1ec0*/  IADD3 R10, P0, R8, R38, RZ ;  /* 0x00000026080a7210 */ /* 0x008fc80007f1e0ff */
[----:B------:R1:W-:Y:S01]  /*1ed0*/  LDGSTS.E.LTC128B.64 [R40+0x6080], desc[UR20][R6.64], P4 ;  /* 0x0608000006287fae */ /* 0x0003e2000a121b54 */
[----:B------:R-:W-:-:S03]  /*1ee0*/  IMAD.X R11, R9, 0x1, R3, P0 ;  /* 0x00000001090b7824 */ /* 0x000fc600000e0603 */
[----:B------:R-:W-:Y:S01]  /*1ef0*/  LDGSTS.E.LTC128B.64 [R40+0x6400], desc[UR20][R32.64], P3 ;  /* 0x0640000020287fae */ /* 0x000fe20009921b54 */
[----:B------:R-:W-:Y:S01]  /*1f00*/  ISETP.GE.AND P0, PT, R31, 0x10, PT ;  /* 0x000000101f00780c */ /* 0x000fe20003f06270 */
[----:B------:R-:W-:Y:S01]  /*1f10*/  ULEA.HI UR18, UR4, UR4, URZ, 0x1 ;  /* 0x0000000404127291 */ /* 0x000fe2000f8f083f */
[----:B------:R-:W-:Y:S01]  /*1f20*/  CS2R R8, SRZ ;  /* 0x0000000000087805 */ /* 0x000fe2000001ff00 */
[----:B------:R2:W-:Y:S02]  /*1f30*/  LDGSTS.E.LTC128B.64 [R40+0x6480], desc[UR20][R10.64], P2 ;  /* 0x064800000a287fae */ /* 0x0005e40009121b54 */
[----:B------:R-:W-:Y:S02]  /*1f40*/  ULOP3.LUT UR19, UR18, 0xfffffffe, URZ, 0xc0, !UPT ;  /* 0xfffffffe12137892 */ /* 0x000fe4000f8ec03f */
[----:B------:R-:W0:Y:S01]  /*1f50*/  LDGDEPBAR ;  /* 0x00000000000079af */ /* 0x000e220000000000 */
[----:B------:R-:W-:Y:S02]  /*1f60*/  USHF.R.S32.HI UR18, URZ, 0x1, UR18 ;  /* 0x000000013f127899 */ /* 0x000fe40008011412 */
[----:B------:R-:W-:Y:S01]  /*1f70*/  UIADD3 UR19, UR4, -UR19, URZ ;  /* 0x8000001304137290 */ /* 0x000fe2000fffe03f */
[----:B-1----:R-:W-:-:S02]  /*1f80*/  CS2R R6, SRZ ;  /* 0x0000000000067805 */ /* 0x002fc4000001ff00 */
[----:B--2---:R-:W-:Y:S01]  /*1f90*/  CS2R R10, SRZ ;  /* 0x00000000000a7805 */ /* 0x004fe2000001ff00 */
[----:B------:R-:W-:-:S04]  /*1fa0*/  DEPBAR.LE SB0, 0x3 ;  /* 0x000080c00000791a */ /* 0x000fc80000000000 */
[----:B------:R-:W-:Y:S06]  /*1fb0*/  BAR.SYNC.DEFER_BLOCKING 0x0 ;  /* 0x0000000000007b1d */ /* 0x000fec0000010000 */
[----:B------:R-:W-:Y:S05]  /*1fc0*/  @!P0 BRA `(.L_x_3) ;  /* 0x0000000c00148947 */ /* 0x000fea0003800000 */
[----:B------:R-:W-:Y:S01]  /*1fd0*/  IADD3 R20, P0, R21, R20, RZ ;  /* 0x0000001415147210 */ /* 0x000fe20007f1e0ff */
[----:B------:R-:W-:Y:S01]  /*1fe0*/  ULEA UR5, UR18, UR19, 0x5 ;  /* 0x0000001312057291 */ /* 0x000fe2000f8e283f */
[----:B------:R-:W-:Y:S01]  /*1ff0*/  LOP3.LUT R14, R39, 0x1f, RZ, 0xc0, !PT ;  /* 0x0000001f270e7812 */ /* 0x000fe200078ec0ff */
[----:B------:R-:W-:Y:S01]  /*2000*/  USHF.L.U32 UR4, UR18, 0xb, URZ ;  /* 0x0000000b12047899 */ /* 0x000fe2000800063f */
[----:B------:R-:W1:Y:S01]  /*2010*/  LDC.64 R36, c[0x0][0x260] ;  /* 0x00009800ff247b82 */ /* 0x000e620000000a00 */
[----:B------:R-:W-:Y:S01]  /*2020*/  IMAD.X R0, R2, 0x1, R0, P0 ;  /* 0x0000000102007824 */ /* 0x000fe200000e0600 */
[----:B------:R-:W-:Y:S01]  /*2030*/  SHF.R.U32.HI R14, RZ, 0x3, R14 ;  /* 0x00000003ff0e7819 */ /* 0x000fe2000001160e */
[----:B------:R-:W-:Y:S01]  /*2040*/  USHF.L.U32 UR5, UR5, 0x4, URZ ;  /* 0x0000000405057899 */ /* 0x000fe2000800063f */
[----:B------:R-:W-:Y:S01]  /*2050*/  IMAD.WIDE.U32 R22, R20, UR16, R22 ;  /* 0x0000001014167c25 */ /* 0x000fe2000f8e0016 */
[----:B------:R-:W-:Y:S01]  /*2060*/  UIMAD UR13, UR13, 0xc, URZ ;  /* 0x0000000c0d0d78a4 */ /* 0x000fe2000f8e023f */
[--C-:B------:R-:W-:Y:S01]  /*2070*/  LOP3.LUT R2, R14, 0x7, R39.reuse, 0x78, !PT ;  /* 0x000000070e027812 */ /* 0x100fe200078e7827 */
[----:B------:R-:W-:Y:S01]  /*2080*/  USHF.L.U32 UR5, UR5, 0x3, URZ ;  /* 0x0000000305057899 */ /* 0x000fe2000800063f */
[----:B------:R-:W-:Y:S01]  /*2090*/  IMAD R0, R0, UR16, RZ ;  /* 0x0000001000007c24 */ /* 0x000fe2000f8e02ff */
[----:B------:R-:W-:Y:S01]  /*20a0*/  IADD3 R46, P1, R46, -0x80, RZ ;  /* 0xffffff802e2e7810 */ /* 0x000fe20007f3e0ff */
[----:B------:R-:W-:Y:S01]  /*20b0*/  IMAD.SHL.U32 R34, R22, 0x8, RZ ;  /* 0x0000000816227824 */ /* 0x000fe200078e00ff */
[----:B------:R-:W-:Y:S01]  /*20c0*/  IADD3 R51, P0, R32, R28, RZ ;  /* 0x0000001c20337210 */ /* 0x000fe20007f1e0ff */
[----:B------:R-:W-:Y:S01]  /*20d0*/  IMAD R20, R20, UR17, R0 ;  /* 0x0000001114147c24 */ /* 0x000fe2000f8e0200 */
[----:B------:R-:W-:Y:S01]  /*20e0*/  IADD3.X R45, R47, -0x1, RZ, P1, !PT ;  /* 0xffffffff2f2d7810 */ /* 0x000fe20000ffe4ff */
[----:B------:R-:W-:Y:S01]  /*20f0*/  IMAD R0, R14, 0x10, R2 ;  /* 0x000000100e007824 */ /* 0x000fe200078e0202 */
[----:B------:R-:W-:Y:S01]  /*2100*/  LOP3.LUT R2, R2, 0x18, R39, 0xf8, !PT ;  /* 0x0000001802027812 */ /* 0x000fe200078ef827 */
[----:B------:R-:W-:Y:S01]  /*2110*/  IMAD.IADD R20, R23, 0x1, R20 ;  /* 0x0000000117147824 */ /* 0x000fe200078e0214 */
[----:B------:R-:W-:Y:S01]  /*2120*/  ULDC.64 UR28, c[0x0][0x240] ;  /* 0x00009000001c7ab9 */ /* 0x000fe20000000a00 */
[----:B------:R-:W-:Y:S01]  /*2130*/  IMAD.U32 R14, RZ, RZ, UR12 ;  /* 0x0000000cff0e7e24 */ /* 0x000fe2000f8e00ff */
[----:B------:R-:W-:Y:S01]  /*2140*/  LEA R2, R2, UR6, 0x4 ;  /* 0x0000000602027c11 */ /* 0x000fe2000f8e20ff */
[----:B------:R-:W-:Y:S01]  /*2150*/  IMAD.U32 R44, RZ, RZ, UR10 ;  /* 0x0000000aff2c7e24 */ /* 0x000fe2000f8e00ff */
[----:B------:R-:W-:Y:S01]  /*2160*/  LEA R0, R0, UR6, 0x4 ;  /* 0x0000000600007c11 */ /* 0x000fe2000f8e20ff */
[----:B------:R-:W-:Y:S01]  /*2170*/  IMAD.U32 R15, RZ, RZ, UR10 ;  /* 0x0000000aff0f7e24 */ /* 0x000fe2000f8e00ff */
[----:B------:R-:W-:Y:S01]  /*2180*/  SHF.L.U64.HI R35, R22, 0x3, R20 ;  /* 0x0000000316237819 */ /* 0x000fe20000010214 */
[----:B------:R-:W-:Y:S01]  /*2190*/  IMAD.U32 R43, RZ, RZ, UR11 ;  /* 0x0000000bff2b7e24 */ /* 0x000fe2000f8e00ff */
[----:B------:R2:W3:Y:S01]  /*21a0*/  LDS.128 R20, [R2+UR4] ;  /* 0x0000000402147984 */ /* 0x0004e20008000c00 */
[----:B------:R-:W-:Y:S01]  /*21b0*/  UIADD3 UR14, UP0, UR14, -UR8, URZ ;  /* 0x800000080e0e7290 */ /* 0x000fe2000ff1e03f */
[----:B------:R-:W-:-:S02]  /*21c0*/  IMAD.WIDE.U32 R34, R14, 0xc, R34 ;  /* 0x0000000c0e227825 */ /* 0x000fc400078e0022 */
[----:B------:R2:W1:Y:S01]  /*21d0*/  LDS.128 R24, [R0+UR5+0x2800] ;  /* 0x0028000500187984 */ /* 0x0004620008000c00 */
[----:B------:R-:W-:Y:S01]  /*21e0*/  SHF.R.S32.HI R14, RZ, 0x1f, R31 ;  /* 0x0000001fff0e7819 */ /* 0x000fe2000001141f */
[----:B------:R-:W-:Y:S01]  /*21f0*/  UIMAD.WIDE.U32 UR28, UR12, 0x3, UR28 ;  /* 0x000000030c1c78a5 */ /* 0x000fe2000f8e001c */
[----:B------:R-:W-:Y:S01]  /*2200*/  VIADD R28, R35, UR13 ;  /* 0x0000000d231c7c36 */ /* 0x000fe20008000000 */
[----:B------:R-:W-:Y:S01]  /*2210*/  LEA R44, P2, R44, R34, 0x2 ;  /* 0x000000222c2c7211 */ /* 0x000fe200078410ff */
[----:B------:R-:W-:Y:S01]  /*2220*/  ULDC UR8, c[0x0][0x264] ;  /* 0x0000990000087ab9 */ /* 0x000fe20000000800 */
[----:B------:R-:W-:Y:S01]  /*2230*/  LEA.HI R14, R14, R31, RZ, 0x4 ;  /* 0x0000001f0e0e7211 */ /* 0x000fe200078f20ff */
[----:B------:R-:W-:Y:S01]  /*2240*/  UIADD3.X UR15, UR15, ~UR9, URZ, UP0, !UPT ;  /* 0x800000090f0f7290 */ /* 0x000fe200087fe43f */
[----:B------:R-:W-:Y:S01]  /*2250*/  LEA.HI.X R43, R15, R28, R43, 0x2, P2 ;  /* 0x0000001c0f2b7211 */ /* 0x000fe200010f142b */
[----:B------:R-:W-:Y:S01]  /*2260*/  UMOV UR17, URZ ;  /* 0x0000003f00117c82 */ /* 0x000fe20008000000 */
[----:B------:R-:W-:-:S02]  /*2270*/  SHF.R.S32.HI R48, RZ, 0x4, R14 ;  /* 0x00000004ff307819 */ /* 0x000fc4000001140e */
[----:B------:R-:W-:Y:S02]  /*2280*/  CS2R R14, SRZ ;  /* 0x00000000000e7805 */ /* 0x000fe4000001ff00 */
[----:B------:R-:W-:Y:S01]  /*2290*/  IADD3.X R50, R33, UR8, RZ, P0, !PT ;  /* 0x0000000821327c10 */ /* 0x000fe200087fe4ff */
[----:B------:R-:W-:Y:S01]  /*22a0*/  UMOV UR16, 0x4 ;  /* 0x0000000400107882 */ /* 0x000fe20000000000 */
[C---:B------:R-:W-:Y:S01]  /*22b0*/  ISETP.NE.AND P1, PT, R48.reuse, 0x4, PT ;  /* 0x000000043000780c */ /* 0x040fe20003f25270 */
[----:B------:R-:W-:Y:S01]  /*22c0*/  VIADD R48, R48, 0xfffffffd ;  /* 0xfffffffd30307836 */ /* 0x000fe20000000000 */
[----:B------:R-:W-:Y:S01]  /*22d0*/  UMOV UR13, 0x4000 ;  /* 0x00004000000d7882 */ /* 0x000fe20000000000 */
[----:B------:R-:W-:Y:S01]  /*22e0*/  UMOV UR12, 0x2000 ;  /* 0x00002000000c7882 */ /* 0x000fe20000000000 */
[----:B------:R-:W-:Y:S01]  /*22f0*/  SEL R49, R49, RZ, P1 ;  /* 0x000000ff31317207 */ /* 0x000fe20000800000 */
[----:B------:R-:W-:Y:S01]  /*2300*/  UMOV UR6, 0x1000 ;  /* 0x0000100000067882 */ /* 0x000fe20000000000 */
[----:B------:R-:W-:Y:S01]  /*2310*/  SEL R47, R30, RZ, P1 ;  /* 0x000000ff1e2f7207 */ /* 0x000fe20000800000 */
[----:B------:R-:W-:Y:S01]  /*2320*/  UIADD3 UR22, UR22, UR29, URZ ;  /* 0x0000001d16167290 */ /* 0x000fe2000fffe03f */
[----:B------:R-:W-:Y:S01]  /*2330*/  ULDC.64 UR10, c[0x0][0x238] ;  /* 0x00008e00000a7ab9 */ /* 0x000fe20000000a00 */
[----:B--2---:R-:W-:-:S10]  /*2340*/  ULDC.64 UR8, c[0x0][0x258] ;  /* 0x0000960000087ab9 */ /* 0x004fd40000000a00 */
.L_x_4:
[C---:B-1-3-5:R-:W5:Y:S01]  /*2350*/  DMMA.8x8x4 R4, R20.reuse, R24, R4 ;  /* 0x000000181404723f */ /* 0x06af620000000004 */
[----:B--2---:R-:W-:Y:S01]  /*2360*/  LDS.128 R28, [R2+UR4+0x200] ;  /* 0x00020004021c7984 */ /* 0x004fe20008000c00 */
[----:B------:R-:W-:Y:S02]  /*2370*/  UIADD3 UR23, UR4, -0x2000, URZ ;  /* 0xffffe00004177890 */ /* 0x000fe4000fffe03f */
[----:B------:R-:W-:Y:S01]  /*2380*/  LOP3.LUT P2, RZ, R47, 0x1, RZ, 0xc0, !PT ;  /* 0x000000012fff7812 */ /* 0x000fe2000784c0ff */
[----:B------:R-:W-:Y:S01]  /*2390*/  VIADD R53, R41, UR12 ;  /* 0x0000000c29357c36 */ /* 0x000fe20008000000 */
[----:B------:R-:W-:Y:S01]  /*23a0*/  LOP3.LUT P1, RZ, R49, 0x1, RZ, 0xc0, !PT ;  /* 0x0000000131ff7812 */ /* 0x000fe2000782c0ff */
[----:B------:R-:W-:Y:S01]  /*23b0*/  VIADD R52, R40, UR13 ;  /* 0x0000000d28347c36 */ /* 0x000fe20008000000 */
[----:B------:R-:W-:Y:S01]  /*23c0*/  IADD3 R54, P0, R44, UR14, RZ ;  /* 0x0000000e2c367c10 */ /* 0x000fe2000ff1e0ff */
[----:B------:R-:W1:Y:S01]  /*23d0*/  LDS.128 R32, [R0+UR5+0x2c00] ;  /* 0x002c000500207984 */ /* 0x000e620008000c00 */
[----:B------:R-:W-:Y:S02]  /*23e0*/  UIADD3 UR24, UR5, -0x4000, URZ ;  /* 0xffffc00005187890 */ /* 0x000fe4000fffe03f */
[----:B------:R-:W-:Y:S01]  /*23f0*/  IADD3.X R55, R43, UR15, RZ, P0, !PT ;  /* 0x0000000f2b377c10 */ /* 0x000fe200087fe4ff */
[----:B------:R-:W-:Y:S02]  /*2400*/  UIADD3 UR17, UR17, 0x1, URZ ;  /* 0x0000000111117890 */ /* 0x000fe4000fffe03f */
[----:B------:R-:W-:Y:S01]  /*2410*/  UIADD3 UR16, UR16, 0x1, URZ ;  /* 0x0000000110107890 */ /* 0x000fe2000fffe03f */
[-C--:B------:R2:W5:Y:S01]  /*2420*/  DMMA.8x8x4 R8, R20, R26.reuse, R8 ;  /* 0x0000001a1408723f */ /* 0x0805620000000008 */
[----:B------:R-:W-:Y:S01]  /*2430*/  @!PT LDS RZ, [RZ] ;  /* 0x00000000fffff984 */ /* 0x000fe20000000800 */
[----:B------:R-:W-:Y:S01]  /*2440*/  @!PT LDS RZ, [RZ] ;  /* 0x00000000fffff984 */ /* 0x000fe20000000800 */
[----:B------:R-:W-:Y:S01]  /*2450*/  @!PT LDS RZ, [RZ] ;  /* 0x00000000fffff984 */ /* 0x000fe20000000800 */
[----:B------:R3:W-:Y:S01]  /*2460*/  @P2 LDGSTS.E.LTC128B.64 [R53], desc[UR20][R54.64] ;  /* 0x0000000036352fae */ /* 0x0007e2000b921b54 */
[----:B------:R-:W-:Y:S02]  /*2470*/  UISETP.NE.AND UP0, UPT, UR17, 0x5, UPT ;  /* 0x000000051100788c */ /* 0x000fe4000bf05270 */
[----:B--2---:R-:W-:Y:S01]  /*2480*/  LOP3.LUT R20, R49, 0x2, RZ, 0xc0, !PT ;  /* 0x0000000231147812 */ /* 0x004fe200078ec0ff */
[----:B------:R-:W-:Y:S01]  /*2490*/  @P1 IMAD.MOV.U32 R21, RZ, RZ, R50 ;  /* 0x000000ffff151224 */ /* 0x000fe200078e0032 */
[----:B------:R-:W-:Y:S02]  /*24a0*/  UISETP.NE.AND UP1, UPT, UR16, 0x5, UPT ;  /* 0x000000051000788c */ /* 0x000fe4000bf25270 */
[----:B------:R-:W-:Y:S01]  /*24b0*/  SHF.R.U32.HI R20, RZ, 0x1, R20 ;  /* 0x00000001ff147819 */ /* 0x000fe20000011614 */
[----:B------:R-:W-:Y:S02]  /*24c0*/  UIADD3 UR26, UR13, -0x4000, URZ ;  /* 0xffffc0000d1a7890 */ /* 0x000fe4000fffe03f */
[----:B------:R-:W-:Y:S01]  /*24d0*/  UIADD3 UR25, UR12, -0x2000, URZ ;  /* 0xffffe0000c197890 */ /* 0x000fe2000fffe03f */
[----:B------:R-:W-:Y:S01]  /*24e0*/  ISETP.NE.U32.AND P0, PT, R20, RZ, PT ;  /* 0x000000ff1400720c */ /* 0x000fe20003f05070 */
[----:B------:R-:W-:Y:S01]  /*24f0*/  @P1 IMAD.MOV.U32 R20, RZ, RZ, R51 ;  /* 0x000000ffff141224 */ /* 0x000fe200078e0033 */
[----:B------:R-:W-:Y:S02]  /*2500*/  @UP0 UIADD3 UR23, UR4, 0x800, URZ ;  /* 0x0000080004170890 */ /* 0x000fe4000fffe03f */
[C---:B------:R-:W5:Y:S01]  /*2510*/  DMMA.8x8x4 R12, R22.reuse, R26, R12 ;  /* 0x0000001a160c723f */ /* 0x040f62000000000c */
[----:B------:R-:W-:Y:S01]  /*2520*/  @UP0 UIMAD.U32 UR24, UR5, 0x1, UR6 ;  /* 0x00000001051808a4 */ /* 0x000fe2000f8e0006 */
[----:B------:R2:W-:Y:S01]  /*2530*/  @P1 LDGSTS.E.LTC128B.64 [R52+0x2800], desc[UR20][R20.64] ;  /* 0x0280000014341fae */ /* 0x0005e2000b921b54 */
[----:B------:R-:W-:Y:S01]  /*2540*/  @UP1 UIMAD.U32 UR26, UR13, 0x1, UR6 ;  /* 0x000000010d1a18a4 */ /* 0x000fe2000f8e0006 */
[----:B------:R-:W-:Y:S01]  /*2550*/  IADD3 R56, P1, R51, UR8, RZ ;  /* 0x0000000833387c10 */ /* 0x000fe2000ff3e0ff */
[----:B------:R-:W-:Y:S02]  /*2560*/  @UP1 UIADD3 UR25, UR12, 0x800, URZ ;  /* 0x000008000c191890 */ /* 0x000fe4000fffe03f */
[----:B------:R-:W-:Y:S01]  /*2570*/  USEL UR17, UR17, URZ, UP0 ;  /* 0x0000003f11117287 */ /* 0x000fe20008000000 */
[----:B------:R-:W-:Y:S01]  /*2580*/  IADD3.X R57, R50, UR9, RZ, P1, !PT ;  /* 0x0000000932397c10 */ /* 0x000fe20008ffe4ff */
[----:B------:R-:W-:Y:S02]  /*2590*/  UIADD3 UR14, UP0, UR14, UR28, URZ ;  /* 0x0000001c0e0e7290 */ /* 0x000fe4000ff1e03f */
[----:B------:R-:W-:Y:S01]  /*25a0*/  USEL UR16, UR16, URZ, UP1 ;  /* 0x0000003f10107287 */ /* 0x000fe20008800000 */
[----:B---3--:R-:W-:Y:S01]  /*25b0*/  IADD3 R54, P2, R54, UR10, RZ ;  /* 0x0000000a36367c10 */ /* 0x008fe2000ff5e0ff */
[----:B------:R-:W-:Y:S01]  /*25c0*/  UMOV UR13, UR26 ;  /* 0x0000001a000d7c82 */ /* 0x000fe20008000000 */
[----:B------:R-:W-:Y:S01]  /*25d0*/  UMOV UR12, UR25 ;  /* 0x00000019000c7c82 */ /* 0x000fe20008000000 */
[----:B------:R-:W-:Y:S01]  /*25e0*/  UIADD3.X UR15, UR15, UR22, URZ, UP0, !UPT ;  /* 0x000000160f0f7290 */ /* 0x000fe200087fe43f */
[----:B------:R3:W5:Y:S04]  /*25f0*/  DMMA.8x8x4 R16, R22, R24, R16 ;  /* 0x000000181610723f */ /* 0x0007680000000010 */
[----:B------:R-:W-:Y:S11]  /*2600*/  IADD3.X R55, R55, UR11, RZ, P2, !PT ;  /* 0x0000000b37377c10 */ /* 0x000ff600097fe4ff */
[----:B------:R-:W-:-:S01]  /*2610*/  @!UPT UIADD3 URZ, URZ, URZ, URZ ;  /* 0x0000003f3f3ff290 */ /* 0x000fc2000fffe03f */
[C---:B-1---5:R-:W5:Y:S04]  /*2620*/  DMMA.8x8x4 R4, R28.reuse, R32, R4 ;  /* 0x000000201c04723f */ /* 0x062f680000000004 */
[----:B--2---:R-:W-:Y:S02]  /*2630*/  @P0 IMAD.MOV.U32 R20, RZ, RZ, R51 ;  /* 0x000000ffff140224 */ /* 0x004fe400078e0033 */
[----:B------:R-:W-:Y:S05]  /*2640*/  @P0 IMAD.MOV.U32 R21, RZ, RZ, R50 ;  /* 0x000000ffff150224 */ /* 0x000fea00078e0032 */
[----:B---3--:R3:W-:Y:S05]  /*2650*/  @P0 LDGSTS.E.LTC128B.64 [R52+0x2880], desc[UR20][R20.64+0x80] ;  /* 0x0288008014340fae */ /* 0x0087ea000b921b54 */
[-C--:B------:R1:W5:Y:S01]  /*2660*/  DMMA.8x8x4 R8, R28, R34.reuse, R8 ;  /* 0x000000221c08723f */ /* 0x0803620000000008 */
[----:B------:R-:W-:Y:S03]  /*2670*/  LDS.128 R24, [R0+UR5+0x3000] ;  /* 0x0030000500187984 */ /* 0x000fe60008000c00 */
[C---:B-1----:R-:W-:Y:S02]  /*2680*/  LOP3.LUT R29, R49.reuse, 0x4, RZ, 0xc0, !PT ;  /* 0x00000004311d7812 */ /* 0x042fe400078ec0ff */
[----:B------:R-:W-:Y:S02]  /*2690*/  LOP3.LUT R28, R49, 0x8, RZ, 0xc0, !PT ;  /* 0x00000008311c7812 */ /* 0x000fe400078ec0ff */
[----:B------:R-:W-:Y:S02]  /*26a0*/  SHF.R.U32.HI R29, RZ, 0x2, R29 ;  /* 0x00000002ff1d7819 */ /* 0x000fe4000001161d */
[----:B------:R-:W-:Y:S02]  /*26b0*/  SHF.R.U32.HI R28, RZ, 0x3, R28 ;  /* 0x00000003ff1c7819 */ /* 0x000fe4000001161c */
[----:B------:R-:W-:Y:S02]  /*26c0*/  ISETP.NE.U32.AND P4, PT, R29, RZ, PT ;  /* 0x000000ff1d00720c */ /* 0x000fe40003f85070 */
[----:B------:R-:W-:Y:S02]  /*26d0*/  ISETP.NE.U32.AND P3, PT, R28, RZ, PT ;  /* 0x000000ff1c00720c */ /* 0x000fe40003f65070 */
[C---:B------:R1:W5:Y:S04]  /*26e0*/  DMMA.8x8x4 R12, R30.reuse, R34, R12 ;  /* 0x000000221e0c723f */ /* 0x040368000000000c */
[----:B-1----:R-:W-:Y:S02]  /*26f0*/  LOP3.LUT R34, R47, 0x2, RZ, 0xc0, !PT ;  /* 0x000000022f227812 */ /* 0x002fe400078ec0ff */
[----:B------:R-:W-:Y:S01]  /*2700*/  IADD3 R28, P0, R51, R38, RZ ;  /* 0x00000026331c7210 */ /* 0x000fe20007f1e0ff */
[----:B---3--:R-:W1:Y:S01]  /*2710*/  LDS.128 R20, [R2+UR4+0x400] ;  /* 0x0004000402147984 */ /* 0x008e620008000c00 */
[----:B------:R-:W-:Y:S03]  /*2720*/  SHF.R.U32.HI R34, RZ, 0x1, R34 ;  /* 0x00000001ff227819 */ /* 0x000fe60000011622 */
[----:B------:R-:W-:Y:S01]  /*2730*/  IMAD.X R29, R50, 0x1, R3, P0 ;  /* 0x00000001321d7824 */ /* 0x000fe200000e0603 */
[----:B------:R-:W-:Y:S02]  /*2740*/  IADD3 R51, P2, P1, R46, 0x80, R51 ;  /* 0x000000802e337810 */ /* 0x000fe4000795e033 */
[----:B------:R-:W-:Y:S02]  /*2750*/  ISETP.NE.U32.AND P5, PT, R34, RZ, PT ;  /* 0x000000ff2200720c */ /* 0x000fe40003fa5070 */
[----:B------:R2:W5:Y:S04]  /*2760*/  DMMA.8x8x4 R16, R30, R32, R16 ;  /* 0x000000201e10723f */ /* 0x0005680000000010 */
[----:B------:R-:W-:Y:S07]  /*2770*/  IADD3.X R50, R45, RZ, R50, P2, P1 ;  /* 0x000000ff2d327210 */ /* 0x000fee00017e2432 */
[----:B------:R-:W-:Y:S01]  /*2780*/  @!PT LDS RZ, [RZ] ;  /* 0x00000000fffff984 */ /* 0x000fe20000000800 */
[----:B------:R-:W-:Y:S01]  /*2790*/  @!PT LDS RZ, [RZ] ;  /* 0x00000000fffff984 */ /* 0x000fe20000000800 */
[----:B------:R-:W-:Y:S01]  /*27a0*/  @!PT LDS RZ, [RZ] ;  /* 0x00000000fffff984 */ /* 0x000fe20000000800 */
[----:B--2---:R2:W-:Y:S06]  /*27b0*/  @P5 LDGSTS.E.LTC128B.64 [R53+0x200], desc[UR20][R54.64] ;  /* 0x0020000036355fae */ /* 0x0045ec000b921b54 */
[----:B------:R-:W-:Y:S06]  /*27c0*/  @P4 LDGSTS.E.LTC128B.64 [R52+0x2c00], desc[UR20][R56.64] ;  /* 0x02c0000038344fae */ /* 0x000fec000b921b54 */
[----:B------:R3:W-:Y:S06]  /*27d0*/  @P3 LDGSTS.E.LTC128B.64 [R52+0x2c80], desc[UR20][R28.64] ;  /* 0x02c800001c343fae */ /* 0x0007ec000b921b54 */
[----:B------:R-:W-:Y:S01]  /*27e0*/  LDS.128 R32, [R0+UR5+0x3400] ;  /* 0x0034000500207984 */ /* 0x000fe20008000c00 */
[----:B------:R-:W-:-:S01]  /*27f0*/  UMOV UR5, UR24 ;  /* 0x0000001800057c82 */ /* 0x000fc20008000000 */
[C---:B-1---5:R-:W5:Y:S04]  /*2800*/  DMMA.8x8x4 R4, R20.reuse, R24, R4 ;  /* 0x000000181404723f */ /* 0x062f680000000004 */
[----:B--2---:R-:W-:Y:S04]  /*2810*/  IADD3 R54, P2, R54, UR10, RZ ;  /* 0x0000000a36367c10 */ /* 0x004fe8000ff5e0ff */
[----:B------:R-:W-:Y:S08]  /*2820*/  IADD3.X R55, R55, UR11, RZ, P2, !PT ;  /* 0x0000000b37377c10 */ /* 0x000ff000097fe4ff */
[-C--:B---3--:R3:W5:Y:S01]  /*2830*/  DMMA.8x8x4 R8, R20, R26.reuse, R8 ;  /* 0x0000001a1408723f */ /* 0x0887620000000008 */
[----:B------:R-:W1:Y:S03]  /*2840*/  LDS.128 R28, [R2+UR4+0x600] ;  /* 0x00060004021c7984 */ /* 0x000e660008000c00 */
[----:B---3--:R-:W-:Y:S01]  /*2850*/  LOP3.LUT R21, R47, 0x4, RZ, 0xc0, !PT ;  /* 0x000000042f157812 */ /* 0x008fe200078ec0ff */
[----:B------:R-:W-:Y:S01]  /*2860*/  UMOV UR4, UR23 ;  /* 0x0000001700047c82 */ /* 0x000fe20008000000 */
[----:B------:R-:W-:Y:S02]  /*2870*/  LOP3.LUT R20, R49, 0x100, RZ, 0xc0, !PT ;  /* 0x0000010031147812 */ /* 0x000fe400078ec0ff */
[----:B------:R-:W-:Y:S04]  /*2880*/  SHF.R.U32.HI R21, RZ, 0x2, R21 ;  /* 0x00000002ff157819 */ /* 0x000fe80000011615 */
[----:B------:R-:W-:Y:S02]  /*2890*/  ISETP.NE.U32.AND P0, PT, R21, RZ, PT ;  /* 0x000000ff1500720c */ /* 0x000fe40003f05070 */
[----:B------:R-:W-:Y:S02]  /*28a0*/  LOP3.LUT R21, R49, 0x800, RZ, 0xc0, !PT ;  /* 0x0000080031157812 */ /* 0x000fe400078ec0ff */
[C---:B------:R2:W5:Y:S04]  /*28b0*/  DMMA.8x8x4 R12, R22.reuse, R26, R12 ;  /* 0x0000001a160c723f */ /* 0x040568000000000c */
[----:B--2---:R-:W-:Y:S02]  /*28c0*/  SHF.R.U32.HI R27, RZ, 0x8, R20 ;  /* 0x00000008ff1b7819 */ /* 0x004fe40000011614 */
[----:B------:R-:W-:Y:S02]  /*28d0*/  LOP3.LUT R20, R47, 0x8, RZ, 0xc0, !PT ;  /* 0x000000082f147812 */ /* 0x000fe400078ec0ff */
[----:B------:R-:W-:Y:S01]  /*28e0*/  ISETP.NE.U32.AND P6, PT, R27, RZ, PT ;  /* 0x000000ff1b00720c */ /* 0x000fe20003fc5070 */
[----:B------:R-:W-:Y:S01]  /*28f0*/  @!PT LDS RZ, [RZ] ;  /* 0x00000000fffff984 */ /* 0x000fe20000000800 */
[----:B------:R-:W-:Y:S01]  /*2900*/  @!PT LDS RZ, [RZ] ;  /* 0x00000000fffff984 */ /* 0x000fe20000000800 */
[----:B------:R-:W-:Y:S01]  /*2910*/  @!PT LDS RZ, [RZ] ;  /* 0x00000000fffff984 */ /* 0x000fe20000000800 */
[----:B------:R2:W-:Y:S01]  /*2920*/  @P0 LDGSTS.E.LTC128B.64 [R53+0x400], desc[UR20][R54.64] ;  /* 0x0040000036350fae */ /* 0x0005e2000b921b54 */
[----:B------:R-:W-:Y:S02]  /*2930*/  SHF.R.U32.HI R20, RZ, 0x3, R20 ;  /* 0x00000003ff147819 */ /* 0x000fe40000011614 */
[----:B------:R-:W-:Y:S02]  /*2940*/  SHF.R.U32.HI R21, RZ, 0xb, R21 ;  /* 0x0000000bff157819 */ /* 0x000fe40000011615 */
[----:B------:R-:W-:Y:S02]  /*2950*/  ISETP.NE.U32.AND P4, PT, R20, RZ, PT ;  /* 0x000000ff1400720c */ /* 0x000fe40003f85070 */
[----:B------:R-:W5:Y:S03]  /*2960*/  DMMA.8x8x4 R16, R22, R24, R16 ;  /* 0x000000181610723f */ /* 0x000f660000000010 */
[----:B------:R-:W-:Y:S02]  /*2970*/  ISETP.NE.U32.AND P2, PT, R21, RZ, PT ;  /* 0x000000ff1500720c */ /* 0x000fe40003f45070 */
[----:B------:R-:W-:Y:S02]  /*2980*/  IADD3 R20, P1, R56, UR8, RZ ;  /* 0x0000000838147c10 */ /* 0x000fe4000ff3e0ff */
[----:B------:R-:W-:Y:S02]  /*2990*/  LOP3.LUT R26, R49, 0x200, RZ, 0xc0, !PT ;  /* 0x00000200311a7812 */ /* 0x000fe400078ec0ff */
[----:B------:R-:W-:Y:S02]  /*29a0*/  IADD3.X R21, R57, UR9, RZ, P1, !PT ;  /* 0x0000000939157c10 */ /* 0x000fe40008ffe4ff */
[----:B------:R-:W-:-:S05]  /*29b0*/  SHF.R.U32.HI R26, RZ, 0x9, R26 ;  /* 0x00000009ff1a7819 */ /* 0x000fca000001161a */
[C---:B-1---5:R1:W5:Y:S01]  /*29c0*/  DMMA.8x8x4 R4, R28.reuse, R32, R4 ;  /* 0x000000201c04723f */ /* 0x0623620000000004 */
[----:B------:R3:W-:Y:S03]  /*29d0*/  @P6 LDGSTS.E.LTC128B.64 [R52+0x3000], desc[UR20][R20.64] ;  /* 0x0300000014346fae */ /* 0x0007e6000b921b54 */
[----:B------:R-:W-:Y:S02]  /*29e0*/  ISETP.NE.U32.AND P5, PT, R26, RZ, PT ;  /* 0x000000ff1a00720c */ /* 0x000fe40003fa5070 */
[----:B------:R-:W-:Y:S04]  /*29f0*/  LOP3.LUT R26, R49, 0x400, RZ, 0xc0, !PT ;  /* 0x00000400311a7812 */ /* 0x000fe800078ec0ff */
[----:B------:R-:W-:Y:S04]  /*2a00*/  SHF.R.U32.HI R26, RZ, 0xa, R26 ;  /* 0x0000000aff1a7819 */ /* 0x000fe8000001161a */
[----:B------:R-:W-:Y:S02]  /*2a10*/  ISETP.NE.U32.AND P3, PT, R26, RZ, PT ;  /* 0x000000ff1a00720c */ /* 0x000fe40003f65070 */
[-C--:B------:R1:W5:Y:S04]  /*2a20*/  DMMA.8x8x4 R8, R28, R34.reuse, R8 ;  /* 0x000000221c08723f */ /* 0x0803680000000008 */
[-C--:B------:R-:W-:Y:S02]  /*2a30*/  IADD3 R26, P1, R56, R38.reuse, RZ ;  /* 0x00000026381a7210 */ /* 0x080fe40007f3e0ff */
[----:B------:R-:W-:Y:S03]  /*2a40*/  IADD3 R56, P0, R54, UR10, RZ ;  /* 0x0000000a36387c10 */ /* 0x000fe6000ff1e0ff */
[--C-:B------:R-:W-:Y:S01]  /*2a50*/  IMAD.X R27, R57, 0x1, R3.reuse, P1 ;  /* 0x00000001391b7824 */ /* 0x100fe200008e0603 */
[----:B------:R-:W-:Y:S02]  /*2a60*/  IADD3.X R57, R55, UR11, RZ, P0, !PT ;  /* 0x0000000b37397c10 */ /* 0x000fe400087fe4ff */
[C---:B--2---:R-:W-:Y:S02]  /*2a70*/  IADD3 R54, P1, R20.reuse, UR8, RZ ;  /* 0x0000000814367c10 */ /* 0x044fe4000ff3e0ff */
[----:B------:R-:W-:Y:S01]  /*2a80*/  @P5 LDGSTS.E.LTC128B.64 [R52+0x3080], desc[UR20][R26.64] ;  /* 0x030800001a345fae */ /* 0x000fe2000b921b54 */
[----:B---3--:R-:W-:Y:S02]  /*2a90*/  IADD3 R20, P0, R20, R38, RZ ;  /* 0x0000002614147210 */ /* 0x008fe40007f1e0ff */
[C---:B------:R-:W-:Y:S01]  /*2aa0*/  IADD3.X R55, R21.reuse, UR9, RZ, P1, !PT ;  /* 0x0000000915377c10 */ /* 0x040fe20008ffe4ff */
[C---:B------:R1:W5:Y:S02]  /*2ab0*/  DMMA.8x8x4 R12, R30.reuse, R34, R12 ;  /* 0x000000221e0c723f */ /* 0x040364000000000c */
[----:B------:R-:W-:Y:S01]  /*2ac0*/  @P4 LDGSTS.E.LTC128B.64 [R53+0x600], desc[UR20][R56.64] ;  /* 0x0060000038354fae */ /* 0x000fe2000b921b54 */
[----:B------:R-:W-:Y:S01]  /*2ad0*/  IMAD.X R21, R21, 0x1, R3, P0 ;  /* 0x0000000115157824 */ /* 0x000fe200000e0603 */
[----:B------:R-:W-:Y:S04]  /*2ae0*/  IADD3 R51, P1, P0, R46, R51, R46 ;  /* 0x000000332e337210 */ /* 0x000fe8000783e02e */
[----:B------:R-:W-:Y:S01]  /*2af0*/  @P3 LDGSTS.E.LTC128B.64 [R52+0x3400], desc[UR20][R54.64] ;  /* 0x0340000036343fae */ /* 0x000fe2000b921b54 */
[----:B------:R-:W-:Y:S02]  /*2b00*/  IADD3.X R50, R45, R50, R45, P1, P0 ;  /* 0x000000322d327210 */ /* 0x000fe40000fe042d */
[----:B------:R-:W-:Y:S03]  /*2b10*/  IADD3 R51, P1, P0, R51, -0x80, R36 ;  /* 0xffffff8033337810 */ /* 0x000fe6000783e024 */
[----:B-1----:R1:W-:Y:S01]  /*2b20*/  @P2 LDGSTS.E.LTC128B.64 [R52+0x3480], desc[UR20][R20.64] ;  /* 0x0348000014342fae */ /* 0x0023e2000b921b54 */
[C---:B------:R-:W-:Y:S01]  /*2b30*/  ISETP.NE.AND P2, PT, R48.reuse, 0x2, PT ;  /* 0x000000023000780c */ /* 0x040fe20003f45270 */
[----:B------:R-:W-:Y:S01]  /*2b40*/  VIADD R48, R48, 0xffffffff ;  /* 0xffffffff30307836 */ /* 0x000fe20000000000 */
[----:B------:R-:W-:Y:S01]  /*2b50*/  IADD3.X R50, R50, -0x1, R37, P1, P0 ;  /* 0xffffffff32327810 */ /* 0x000fe20000fe0425 */
[----:B------:R2:W5:Y:S02]  /*2b60*/  DMMA.8x8x4 R16, R30, R32, R16 ;  /* 0x000000201e10723f */ /* 0x0005640000000010 */
[----:B------:R-:W0:Y:S01]  /*2b70*/  LDGDEPBAR ;  /* 0x00000000000079af */ /* 0x000e220000000000 */
[----:B------:R-:W-:Y:S02]  /*2b80*/  ISETP.GT.AND P1, PT, R48, -0x3, PT ;  /* 0xfffffffd3000780c */ /* 0x000fe40003f24270 */
[----:B------:R-:W-:Y:S02]  /*2b90*/  IADD3 R51, P0, R51, 0x180, RZ ;  /* 0x0000018033337810 */ /* 0x000fe40007f1e0ff */
[----:B------:R-:W-:Y:S02]  /*2ba0*/  SEL R47, R47, RZ, P2 ;  /* 0x000000ff2f2f7207 */ /* 0x000fe40001000000 */
[----:B------:R-:W-:Y:S01]  /*2bb0*/  SEL R49, R49, RZ, P2 ;  /* 0x000000ff31317207 */ /* 0x000fe20001000000 */
[----:B------:R-:W-:Y:S01]  /*2bc0*/  IMAD.X R50, RZ, RZ, R50, P0 ;  /* 0x000000ffff327224 */ /* 0x000fe200000e0632 */
[----:B------:R-:W-:Y:S04]  /*2bd0*/  DEPBAR.LE SB0, 0x3 ;  /* 0x000080c00000791a */ /* 0x000fe80000000000 */
[----:B------:R-:W-:Y:S06]  /*2be0*/  BAR.SYNC.DEFER_BLOCKING 0x0 ;  /* 0x0000000000007b1d */ /* 0x000fec0000010000 */
[----:B-1----:R2:W1:Y:S08]  /*2bf0*/  LDS.128 R20, [R2+UR23] ;  /* 0x0000001702147984 */ /* 0x0024700008000c00 */
[----:B------:R2:W1:Y:S01]  /*2c00*/  LDS.128 R24, [R0+UR24+0x2800] ;  /* 0x0028001800187984 */ /* 0x0004620008000c00 */
[----:B------:R-:W-:Y:S08]  /*2c10*/  @P1 BRA `(.L_x_4) ;  /* 0xfffffff400cc1947 */ /* 0x000ff0000383ffff */
.L_x_3:
[----:B------:R-:W0:Y:S01]  /*2c20*/  LDGDEPBAR ;  /* 0x00000000000079af */ /* 0x000e220000000000 */
[----:B------:R-:W-:Y:S02]  /*2c30*/  ULDC.64 UR4, c[0x0][0x310] ;  /* 0x0000c40000047ab9 */ /* 0x000fe40000000a00 */
[----:B------:R-:W-:Y:S01]  /*2c40*/  ISETP.NE.U32.AND P0, PT, RZ, UR4, PT ;  /* 0x00000004ff007c0c */ /* 0x000fe2000bf05070 */
[----:B------:R-:W0:Y:S03]  /*2c50*/  LDGDEPBAR ;  /* 0x00000000000079af */ /* 0x000e260000000000 */
[----:B------:R-:W-:Y:S01]  /*2c60*/  ISETP.NE.AND.EX P0, PT, RZ, UR5, PT, P0 ;  /* 0x00000005ff007c0c */ /* 0x000fe2000bf05300 */
[----:B------:R-:W-:-:S04]  /*2c70*/  DEPBAR.LE SB0, 0x0 ;  /* 0x000080000000791a */ /* 0x000fc80000000000 */
[----:B------:R-:W-:Y:S08]  /*2c80*/  BAR.SYNC.DEFER_BLOCKING 0x0 ;  /* 0x0000000000007b1d */ /* 0x000ff00000010000 */
[----:B------:R-:W-:Y:S05]  /*2c90*/  @!P0 BRA `(.L_x_5) ;  /* 0x00000000001c8947 */ /* 0x000fea0003800000 */
[----:B------:R-:W3:Y:S02]  /*2ca0*/  LDC.64 R48, c[0x0][0x310] ;  /* 0x0000c400ff307b82 */ /* 0x000ee40000000a00 */
[----:B---3--:R-:W3:Y:S02]  /*2cb0*/  LDG.E.64 R48, desc[UR20][R48.64] ;  /* 0x0000001430307981 */ /* 0x008ee4000c1e1b00 */
[----:B---3--:R-:W-:-:S04]  /*2cc0*/  ISETP.NE.U32.AND P0, PT, R48, RZ, PT ;  /* 0x000000ff3000720c */ /* 0x008fc80003f05070 */
[----:B------:R-:W-:-:S13]  /*2cd0*/  ISETP.NE.AND.EX P0, PT, R49, RZ, PT, P0 ;  /* 0x000000ff3100720c */ /* 0x000fda0003f05300 */
[----:B------:R-:W-:Y:S05]  /*2ce0*/  @!P0 BRA `(.L_x_5) ;  /* 0x0000000000088947 */ /* 0x000fea0003800000 */
[----:B------:R-:W4:Y:S01]  /*2cf0*/  LD.E.64 R48, desc[UR20][R48.64] ;  /* 0x0000001430307980 */ /* 0x000f22000c101b00 */
[----:B------:R-:W-:Y:S05]  /*2d00*/  BRA `(.L_x_6) ;  /* 0x00000000001c7947 */ /* 0x000fea0003800000 */
.L_x_5:
[----:B------:R-:W-:Y:S01]  /*2d10*/  ULDC.64 UR4, c[0x0][0x300] ;  /* 0x0000c00000047ab9 */ /* 0x000fe20000000a00 */
[----:B------:R-:W3:Y:S01]  /*2d20*/  LDC.64 R48, c[0x0][0x2f0] ;  /* 0x0000bc00ff307b82 */ /* 0x000ee20000000a00 */
[----:B------:R-:W-:-:S04]  /*2d30*/  ISETP.NE.U32.AND P0, PT, RZ, UR4, PT ;  /* 0x00000004ff007c0c */ /* 0x000fc8000bf05070 */
[----:B------:R-:W-:-:S13]  /*2d40*/  ISETP.NE.AND.EX P0, PT, RZ, UR5, PT, P0 ;  /* 0x00000005ff007c0c */ /* 0x000fda000bf05300 */
[----:B------:R-:W-:Y:S05]  /*2d50*/  @!P0 BRA `(.L_x_6) ;  /* 0x0000000000088947 */ /* 0x000fea0003800000 */
[----:B---3--:R-:W3:Y:S02]  /*2d60*/  LDC.64 R48, c[0x0][0x300] ;  /* 0x0000c000ff307b82 */ /* 0x008ee40000000a00 */
[----:B---3--:R-:W4:Y:S02]  /*2d70*/  LDG.E.64 R48, desc[UR20][R48.64] ;  /* 0x0000001430307981 */ /* 0x008f24000c1e1b00 */
.L_x_6:
[----:B------:R-:W-:Y:S02]  /*2d80*/  ULDC.64 UR4, c[0x0][0x318] ;  /* 0x0000c60000047ab9 */ /* 0x000fe40000000a00 */
[----:B------:R-:W-:-:S04]  /*2d90*/  ISETP.NE.U32.AND P0, PT, RZ, UR4, PT ;  /* 0x00000004ff007c0c */ /* 0x000fc8000bf05070 */
[----:B------:R-:W-:-:S13]  /*2da0*/  ISETP.NE.AND.EX P0, PT, RZ, UR5, PT, P0 ;  /* 0x00000005ff007c0c */ /* 0x000fda000bf05300 */
[----:B------:R-:W-:Y:S05]  /*2db0*/  @!P0 BRA `(.L_x_7) ;  /* 0x00000000001c8947 */ /* 0x000fea0003800000 */
[----:B------:R-:W1:Y:S02]  /*2dc0*/  LDC.64 R46, c[0x0][0x318] ;  /* 0x0000c600ff2e7b82 */ /* 0x000e640000000a00 */
[----:B-1----:R-:W2:Y:S02]  /*2dd0*/  LDG.E.64 R46, desc[UR20][R46.64] ;  /* 0x000000142e2e7981 */ /* 0x002ea4000c1e1b00 */
[----:B--2---:R-:W-:-:S04]  /*2de0*/  ISETP.NE.U32.AND P0, PT, R46, RZ, PT ;  /* 0x000000ff2e00720c */ /* 0x004fc80003f05070 */
[----:B------:R-:W-:-:S13]  /*2df0*/  ISETP.NE.AND.EX P0, PT, R47, RZ, PT, P0 ;  /* 0x000000ff2f00720c */ /* 0x000fda0003f05300 */
[----:B------:R-:W-:Y:S05]  /*2e00*/  @!P0 BRA `(.L_x_7) ;  /* 0x0000000000088947 */ /* 0x000fea0003800000 */
[----:B------:R-:W4:Y:S01]  /*2e10*/  LD.E.64 R46, desc[UR20][R46.64] ;  /* 0x000000142e2e7980 */ /* 0x000f22000c101b00 */
[----:B------:R-:W-:Y:S05]  /*2e20*/  BRA `(.L_x_8) ;  /* 0x00000000001c7947 */ /* 0x000fea0003800000 */
.L_x_7:
[----:B------:R-:W-:Y:S01]  /*2e30*/  ULDC.64 UR4, c[0x0][0x308] ;  /* 0x0000c20000047ab9 */ /* 0x000fe20000000a00 */
[----:B------:R-:W1:Y:S01]  /*2e40*/  LDC.64 R46, c[0x0][0x2f8] ;  /* 0x0000be00ff2e7b82 */ /* 0x000e620000000a00 */
[----:B------:R-:W-:-:S04]  /*2e50*/  ISETP.NE.U32.AND P0, PT, RZ, UR4, PT ;  /* 0x00000004ff007c0c */ /* 0x000fc8000bf05070 */
[----:B------:R-:W-:-:S13]  /*2e60*/  ISETP.NE.AND.EX P0, PT, RZ, UR5, PT, P0 ;  /* 0x00000005ff007c0c */ /* 0x000fda000bf05300 */
[----:B------:R-:W-:Y:S05]  /*2e70*/  @!P0 BRA `(.L_x_8) ;  /* 0x0000000000088947 */ /* 0x000fea0003800000 */
[----:B-1----:R-:W1:Y:S02]  /*2e80*/  LDC.64 R46, c[0x0][0x308] ;  /* 0x0000c200ff2e7b82 */ /* 0x002e640000000a00 */
[----:B-1----:R-:W4:Y:S02]  /*2e90*/  LDG.E.64 R46, desc[UR20][R46.64] ;  /* 0x000000142e2e7981 */ /* 0x002f24000c1e1b00 */
.L_x_8:
[----:B--2---:R-:W2:Y:S01]  /*2ea0*/  S2R R0, SR_CTAID.X ;  /* 0x0000000000007919 */ /* 0x004ea20000002500 */
[----:B------:R-:W2:Y:S01]  /*2eb0*/  LDC R29, c[0x0][0x228] ;  /* 0x00008a00ff1d7b82 */ /* 0x000ea20000000800 */
[----:B------:R-:W-:Y:S01]  /*2ec0*/  ULDC UR6, c[0x0][0x320] ;  /* 0x0000c80000067ab9 */ /* 0x000fe20000000800 */
[----:B------:R-:W-:Y:S01]  /*2ed0*/  ULDC UR4, c[0x0][0x21c] ;  /* 0x0000870000047ab9 */ /* 0x000fe20000000800 */
[----:B------:R-:W-:Y:S01]  /*2ee0*/  ISETP.NE.AND P0, PT, RZ, UR6, PT ;  /* 0x00000006ff007c0c */ /* 0x000fe2000bf05270 */
[----:B------:R-:W-:Y:S01]  /*2ef0*/  ULDC.64 UR10, c[0x0][0x340] ;  /* 0x0000d000000a7ab9 */ /* 0x000fe20000000a00 */
[----:B------:R-:W-:-:S03]  /*2f00*/  ULDC.64 UR12, c[0x0][0x348] ;  /* 0x0000d200000c7ab9 */ /* 0x000fc60000000a00 */
[----:B------:R-:W3:Y:S01]  /*2f10*/  LDC.64 R2, c[0x0][0x370] ;  /* 0x0000dc00ff027b82 */ /* 0x000ee20000000a00 */
[----:B--2---:R-:W-:-:S05]  /*2f20*/  SHF.R.S32.HI R29, RZ, R29, R0 ;  /* 0x0000001dff1d7219 */ /* 0x004fca0000011400 */
[----:B------:R-:W-:-:S04]  /*2f30*/  IMAD R44, R42, UR4, R29 ;  /* 0x000000042a2c7c24 */ /* 0x000fc8000f8e021d */
[----:B---3--:R-:W-:Y:S01]  /*2f40*/  IMAD.WIDE R44, R44, 0x4, R2 ;  /* 0x000000042c2c7825 */ /* 0x008fe200078e0202 */
[----:B------:R-:W-:Y:S06]  /*2f50*/  @!P0 BRA `(.L_x_9) ;  /* 0x0000000000d48947 */ /* 0x000fec0003800000 */
[----:B------:R-:W-:Y:S01]  /*2f60*/  UISETP.NE.AND UP0, UPT, UR6, 0x1, UPT ;  /* 0x000000010600788c */ /* 0x000fe2000bf05270 */
[----:B-1----:R-:W-:-:S05]  /*2f70*/  MOV R22, 0xffffffff ;  /* 0xffffffff00167802 */ /* 0x002fca0000000f00 */
[----:B------:R-:W-:-:S13]  /*2f80*/  PLOP3.LUT P0, PT, PT, PT, UP0, 0x80, 0x0 ;  /* 0x000000000000781c */ /* 0x000fda0003f0f008 */
[----:B------:R-:W-:Y:S05]  /*2f90*/  @!P0 BRA `(.L_x_10) ;  /* 0x00000000009c8947 */ /* 0x000fea0003800000 */
[----:B------:R-:W-:-:S06]  /*2fa0*/  UISETP.NE.AND UP0, UPT, UR6, 0x2, UPT ;  /* 0x000000020600788c */ /* 0x000fcc000bf05270 */
[----:B------:R-:W-:-:S13]  /*2fb0*/  PLOP3.LUT P0, PT, PT, PT, UP0, 0x80, 0x0 ;  /* 0x000000000000781c */ /* 0x000fda0003f0f008 */
[----:B------:R-:W-:Y:S05]  /*2fc0*/  @!P0 BRA `(.L_x_11) ;  /* 0x0000000000488947 */ /* 0x000fea0003800000 */
[----:B------:R-:W-:-:S06]  /*2fd0*/  UISETP.NE.AND UP0, UPT, UR6, 0x3, UPT ;  /* 0x000000030600788c */ /* 0x000fcc000bf05270 */
[----:B------:R-:W-:-:S13]  /*2fe0*/  PLOP3.LUT P0, PT, PT, PT, UP0, 0x80, 0x0 ;  /* 0x000000000000781c */ /* 0x000fda0003f0f008 */
[----:B------:R-:W-:Y:S05]  /*2ff0*/  @P0 BRA `(.L_x_12) ;  /* 0x0000000000d80947 */ /* 0x000fea0003800000 */
[----:B------:R-:W-:Y:S01]  /*3000*/  ULDC.64 UR8, c[0x0][0x340] ;  /* 0x0000d00000087ab9 */ /* 0x000fe20000000a00 */
[----:B------:R-:W-:Y:S01]  /*3010*/  ULDC.64 UR4, c[0x0][0x348] ;  /* 0x0000d20000047ab9 */ /* 0x000fe20000000a00 */
[----:B------:R-:W-:Y:S02]  /*3020*/  UIMAD.WIDE UR8, UR7, 0x8, UR8 ;  /* 0x00000008070878a5 */ /* 0x000fe4000f8e0208 */
[----:B------:R-:W-:-:S04]  /*3030*/  UIMAD.WIDE UR4, UR7, 0x8, UR4 ;  /* 0x00000008070478a5 */ /* 0x000fc8000f8e0204 */
[----:B------:R-:W-:Y:S02]  /*3040*/  IMAD.U32 R20, RZ, RZ, UR8 ;  /* 0x00000008ff147e24 */ /* 0x000fe4000f8e00ff */
[----:B------:R-:W-:Y:S02]  /*3050*/  IMAD.U32 R21, RZ, RZ, UR9 ;  /* 0x00000009ff157e24 */ /* 0x000fe4000f8e00ff */
[----:B------:R-:W-:Y:S02]  /*3060*/  IMAD.U32 R2, RZ, RZ, UR4 ;  /* 0x00000004ff027e24 */ /* 0x000fe4000f8e00ff */
[----:B------:R-:W-:Y:S02]  /*3070*/  IMAD.U32 R3, RZ, RZ, UR5 ;  /* 0x00000005ff037e24 */ /* 0x000fe4000f8e00ff */
[----:B------:R-:W2:Y:S04]  /*3080*/  LDG.E.64 R20, desc[UR20][R20.64] ;  /* 0x0000001414147981 */ /* 0x000ea8000c1e1b00 */
[----:B------:R-:W3:Y:S01]  /*3090*/  LDG.E.64 R2, desc[UR20][R2.64] ;  /* 0x0000001402027981 */ /* 0x000ee2000c1e1b00 */
[----:B--2---:R-:W-:-:S02]  /*30a0*/  R2UR UR10, R20 ;  /* 0x00000000140a72ca */ /* 0x004fc400000e0000 */
[----:B------:R-:W-:Y:S02]  /*30b0*/  R2UR UR11, R21 ;  /* 0x00000000150b72ca */ /* 0x000fe400000e0000 */
[----:B---3--:R-:W-:Y:S02]  /*30c0*/  R2UR UR12, R2 ;  /* 0x00000000020c72ca */ /* 0x008fe400000e0000 */
[----:B------:R-:W-:Y:S01]  /*30d0*/  R2UR UR13, R3 ;  /* 0x00000000030d72ca */ /* 0x000fe200000e0000 */
[----:B------:R-:W-:-:S14]  /*30e0*/  BRA `(.L_x_12) ;  /* 0x00000000009c7947 */ /* 0x000fdc0003800000 */
.L_x_11:
[----:B------:R-:W-:Y:S01]  /*30f0*/  USHF.R.S32.HI UR10, URZ, 0x1f, UR7 ;  /* 0x0000001f3f0a7899 */ /* 0x000fe20008011407 */
[----:B------:R-:W-:Y:S01]  /*3100*/  ULDC.64 UR8, c[0x0][0x360] ;  /* 0x0000d80000087ab9 */ /* 0x000fe20000000a00 */
[----:B------:R-:W-:Y:S01]  /*3110*/  ULDC.64 UR4, c[0x0][0x368] ;  /* 0x0000da0000047ab9 */ /* 0x000fe20000000a00 */
[----:B------:R-:W-:Y:S02]  /*3120*/  UIMAD.WIDE.U32 UR14, UR7, UR8, URZ ;  /* 0x00000008070e72a5 */ /* 0x000fe4000f8e003f */
[----:B------:R-:W-:Y:S02]  /*3130*/  UIMAD UR11, UR10, UR8, URZ ;  /* 0x000000080a0b72a4 */ /* 0x000fe4000f8e023f */
[----:B------:R-:W-:Y:S02]  /*3140*/  UIMAD UR8, UR10, UR4, URZ ;  /* 0x000000040a0872a4 */ /* 0x000fe4000f8e023f */
[----:B------:R-:W-:Y:S02]  /*3150*/  UIMAD UR9, UR7, UR9, UR11 ;  /* 0x00000009070972a4 */ /* 0x000fe4000f8e020b */
[----:B------:R-:W-:-:S02]  /*3160*/  UIMAD.WIDE.U32 UR16, UR7, UR4, URZ ;  /* 0x00000004071072a5 */ /* 0x000fc4000f8e003f */
[----:B------:R-:W-:Y:S01]  /*3170*/  UIMAD UR5, UR7, UR5, UR8 ;  /* 0x00000005070572a4 */ /* 0x000fe2000f8e0208 */
[----:B------:R-:W-:Y:S01]  /*3180*/  ULDC.64 UR10, c[0x0][0x340] ;  /* 0x0000d000000a7ab9 */ /* 0x000fe20000000a00 */
[----:B------:R-:W-:Y:S01]  /*3190*/  ULDC.64 UR12, c[0x0][0x348] ;  /* 0x0000d200000c7ab9 */ /* 0x000fe20000000a00 */
[----:B------:R-:W-:Y:S02]  /*31a0*/  ULEA UR10, UP1, UR14, UR10, 0x3 ;  /* 0x0000000a0e0a7291 */ /* 0x000fe4000f82183f */
[----:B------:R-:W-:Y:S02]  /*31b0*/  ULEA UR12, UP0, UR16, UR12, 0x3 ;  /* 0x0000000c100c7291 */ /* 0x000fe4000f80183f */
[----:B------:R-:W-:Y:S02]  /*31c0*/  UIADD3 UR9, UR15, UR9, URZ ;  /* 0x000000090f097290 */ /* 0x000fe4000fffe03f */
[----:B------:R-:W-:Y:S02]  /*31d0*/  UIADD3 UR5, UR17, UR5, URZ ;  /* 0x0000000511057290 */ /* 0x000fe4000fffe03f */
[----:B------:R-:W-:-:S02]  /*31e0*/  ULEA.HI.X UR11, UR14, UR11, UR9, 0x3, UP1 ;  /* 0x0000000b0e0b7291 */ /* 0x000fc400088f1c09 */
[----:B------:R-:W-:Y:S01]  /*31f0*/  ULEA.HI.X UR13, UR16, UR13, UR5, 0x3, UP0 ;  /* 0x0000000d100d7291 */ /* 0x000fe200080f1c05 */
[----:B------:R-:W-:Y:S11]  /*3200*/  BRA `(.L_x_12) ;  /* 0x0000000000547947 */ /* 0x000ff60003800000 */
.L_x_10:
[----:B------:R-:W-:Y:S01]  /*3210*/  USHF.R.S32.HI UR12, URZ, 0x1f, UR7 ;  /* 0x0000001f3f0c7899 */ /* 0x000fe20008011407 */
[----:B------:R-:W-:-:S03]  /*3220*/  ULDC.64 UR4, c[0x0][0x368] ;  /* 0x0000da0000047ab9 */ /* 0x000fc60000000a00 */
[----:B------:R-:W-:Y:S02]  /*3230*/  UIMAD UR12, UR12, UR4, URZ ;  /* 0x000000040c0c72a4 */ /* 0x000fe4000f8e023f */
[----:B------:R-:W-:Y:S02]  /*3240*/  UIMAD.WIDE.U32 UR8, UR7, UR4, URZ ;  /* 0x00000004070872a5 */ /* 0x000fe4000f8e003f */
[----:B------:R-:W-:-:S03]  /*3250*/  UIMAD UR5, UR7, UR5, UR12 ;  /* 0x00000005070572a4 */ /* 0x000fc6000f8e020c */
[----:B------:R-:W-:Y:S01]  /*3260*/  ULDC.64 UR12, c[0x0][0x348] ;  /* 0x0000d200000c7ab9 */ /* 0x000fe20000000a00 */
[----:B------:R-:W-:Y:S02]  /*3270*/  UIADD3 UR5, UR9, UR5, URZ ;  /* 0x0000000509057290 */ /* 0x000fe4000fffe03f */
[----:B------:R-:W-:-:S04]  /*3280*/  ULEA UR12, UP0, UR8, UR12, 0x3 ;  /* 0x0000000c080c7291 */ /* 0x000fc8000f80183f */
[----:B------:R-:W-:Y:S01]  /*3290*/  ULEA.HI.X UR13, UR8, UR13, UR5, 0x3, UP0 ;  /* 0x0000000d080d7291 */ /* 0x000fe200080f1c05 */
[----:B------:R-:W-:Y:S11]  /*32a0*/  BRA `(.L_x_12) ;  /* 0x00000000002c7947 */ /* 0x000ff60003800000 */
.L_x_9:
[----:B------:R-:W2:Y:S01]  /*32b0*/  LDC R0, c[0x0][0x224] ;  /* 0x00008900ff007b82 */ /* 0x000ea20000000800 */
[----:B-1----:R-:W-:Y:S02]  /*32c0*/  MOV R22, 0xffffffff ;  /* 0xffffffff00167802 */ /* 0x002fe40000000f00 */
[----:B--2---:R-:W-:-:S13]  /*32d0*/  ISETP.GE.AND P0, PT, R0, 0x2, PT ;  /* 0x000000020000780c */ /* 0x004fda0003f06270 */
[----:B------:R-:W-:Y:S05]  /*32e0*/  @!P0 BRA `(.L_x_12) ;  /* 0x00000000001c8947 */ /* 0x000fea0003800000 */
[----:B------:R-:W-:Y:S01]  /*32f0*/  ISETP.GT.AND P0, PT, R39, RZ, PT ;  /* 0x000000ff2700720c */ /* 0x000fe20003f04270 */
[----:B------:R-:W-:-:S12]  /*3300*/  IMAD.MOV.U32 R22, RZ, RZ, -0x1 ;  /* 0xffffffffff167424 */ /* 0x000fd800078e00ff */
[----:B------:R1:W2:Y:S04]  /*3310*/  @!P0 LDG.E.STRONG.GPU R22, desc[UR20][R44.64] ;  /* 0x000000142c168981 */ /* 0x0002a8000c1ef900 */
[----:B--2---:R-:W-:Y:S01]  /*3320*/  @!P0 CCTL.IVALL ;  /* 0x00000000ff00898f */ /* 0x004fe20002000000 */
[----:B------:R-:W-:-:S04]  /*3330*/  ISETP.NE.AND P0, PT, RZ, UR7, PT ;  /* 0x00000007ff007c0c */ /* 0x000fc8000bf05270 */
[----:B----4-:R-:W-:Y:S02]  /*3340*/  FSEL R46, R46, RZ, !P0 ;  /* 0x000000ff2e2e7208 */ /* 0x010fe40004000000 */
[----:B------:R-:W-:-:S07]  /*3350*/  FSEL R47, R47, 1.875, !P0 ;  /* 0x3ff000002f2f7808 */ /* 0x000fce0004000000 */
.L_x_12:
[----:B------:R-:W2:Y:S01]  /*3360*/  S2R R0, SR_TID.X ;  /* 0x0000000000007919 */ /* 0x000ea20000002100 */
[----:B------:R-:W3:Y:S01]  /*3370*/  S2UR UR14, SR_CgaCtaId ;  /* 0x00000000000e79c3 */ /* 0x000ee20000008800 */
[----:B------:R-:W-:Y:S01]  /*3380*/  ULDC UR16, c[0x0][0x224] ;  /* 0x0000890000107ab9 */ /* 0x000fe20000000800 */
[----:B------:R-:W-:Y:S02]  /*3390*/  USHF.L.U32 UR18, UR18, 0x3, URZ ;  /* 0x0000000312127899 */ /* 0x000fe4000800063f */
[----:B------:R-:W-:Y:S02]  /*33a0*/  UISETP.GT.AND UP1, UPT, UR16, 0x1, UPT ;  /* 0x000000011000788c */ /* 0x000fe4000bf24270 */
[----:B------:R-:W-:Y:S02]  /*33b0*/  USHF.L.U32 UR19, UR19, 0x3, URZ ;  /* 0x0000000313137899 */ /* 0x000fe4000800063f */
[----:B------:R-:W-:Y:S01]  /*33c0*/  UISETP.EQ.AND UP1, UPT, UR6, URZ, UP1 ;  /* 0x0000003f0600728c */ /* 0x000fe20008f22270 */
[----:B------:R-:W-:Y:S01]  /*33d0*/  ULDC.64 UR4, c[0x0][0x2b0] ;  /* 0x0000ac0000047ab9 */ /* 0x000fe20000000a00 */
[----:B------:R-:W-:Y:S01]  /*33e0*/  UIMAD UR18, UR18, 0x12, UR19 ;  /* 0x00000012121278a4 */ /* 0x000fe2000f8e0213 */
[----:B------:R-:W-:-:S03]  /*33f0*/  UMOV UR15, 0x400 ;  /* 0x00000400000f7882 */ /* 0x000fc60000000000 */
[----:B------:R-:W-:Y:S01]  /*3400*/  PLOP3.LUT P0, PT, PT, PT, UP1, 0x40, 0x0 ;  /* 0x000000000000781c */ /* 0x000fe20003f0e818 */
[----:B------:R-:W-:Y:S01]  /*3410*/  ULDC.64 UR8, c[0x0][0x270] ;  /* 0x00009c0000087ab9 */ /* 0x000fe20000000a00 */
[----:B---3--:R-:W-:-:S03]  /*3420*/  ULEA UR16, UR14, UR15, 0x18 ;  /* 0x0000000f0e107291 */ /* 0x008fc6000f8ec03f */
[----:B------:R-:W-:Y:S01]  /*3430*/  ULDC.64 UR14, c[0x0][0x278] ;  /* 0x00009e00000e7ab9 */ /* 0x000fe20000000a00 */
[----:B--2---:R-:W-:Y:S02]  /*3440*/  SHF.R.S32.HI R2, RZ, 0x1f, R0 ;  /* 0x0000001fff027819 */ /* 0x004fe40000011400 */
[----:B------:R-:W-:Y:S02]  /*3450*/  LOP3.LUT R20, R0, 0x1f, RZ, 0xc0, !PT ;  /* 0x0000001f00147812 */ /* 0x000fe400078ec0ff */
[CC--:B------:R-:W-:Y:S02]  /*3460*/  LEA.HI R26, R2.reuse, R0.reuse, RZ, 0x5 ;  /* 0x00000000021a7211 */ /* 0x0c0fe400078f28ff */
[----:B------:R-:W-:Y:S02]  /*3470*/  LEA.HI R2, R2, R0, RZ, 0x6 ;  /* 0x0000000002027211 */ /* 0x000fe400078f30ff */
[----:B------:R-:W-:Y:S02]  /*3480*/  SHF.R.S32.HI R3, RZ, 0x5, R26 ;  /* 0x00000005ff037819 */ /* 0x000fe4000001141a */
[----:B------:R-:W-:-:S02]  /*3490*/  SHF.R.S32.HI R2, RZ, 0x6, R2 ;  /* 0x00000006ff027819 */ /* 0x000fc40000011402 */
[----:B------:R-:W-:Y:S02]  /*34a0*/  LEA.HI R21, R3, R3, RZ, 0x1 ;  /* 0x0000000303157211 */ /* 0x000fe400078f08ff */
[----:B------:R-:W-:Y:S02]  /*34b0*/  LOP3.LUT R26, R26, 0xffffffe0, RZ, 0xc0, !PT ;  /* 0xffffffe01a1a7812 */ /* 0x000fe400078ec0ff */
[----:B------:R-:W-:Y:S02]  /*34c0*/  LOP3.LUT R21, R21, 0x3ffffffe, RZ, 0xc0, !PT ;  /* 0x3ffffffe15157812 */ /* 0x000fe400078ec0ff */
[C---:B------:R-:W-:Y:S01]  /*34d0*/  LOP3.LUT R27, R0.reuse, 0x3, RZ, 0xc0, !PT ;  /* 0x00000003001b7812 */ /* 0x040fe200078ec0ff */
[----:B------:R-:W-:Y:S01]  /*34e0*/  IMAD.IADD R26, R0, 0x1, -R26 ;  /* 0x00000001001a7824 */ /* 0x000fe200078e0a1a */
[----:B------:R-:W-:Y:S01]  /*34f0*/  SHF.R.U32.HI R20, RZ, 0x2, R20 ;  /* 0x00000002ff147819 */ /* 0x000fe20000011614 */
[----:B------:R-:W-:-:S03]  /*3500*/  IMAD.IADD R3, R3, 0x1, -R21 ;  /* 0x0000000103037824 */ /* 0x000fc600078e0a15 */
[----:B------:R-:W-:Y:S01]  /*3510*/  LEA R28, R42, R26, 0x5 ;  /* 0x0000001a2a1c7211 */ /* 0x000fe200078e28ff */
[----:B------:R-:W-:Y:S02]  /*3520*/  IMAD R3, R2, 0x4, R3 ;  /* 0x0000000402037824 */ /* 0x000fe400078e0203 */
[----:B------:R-:W-:Y:S02]  /*3530*/  IMAD R27, R20, 0x12, R27 ;  /* 0x00000012141b7824 */ /* 0x000fe400078e021b */
[----:B------:R-:W-:Y:S02]  /*3540*/  IMAD.SHL.U32 R3, R3, 0x4, RZ ;  /* 0x0000000403037824 */ /* 0x000fe400078e00ff */
[----:B------:R-:W-:Y:S01]  /*3550*/  IMAD.WIDE R52, R28, 0x8, RZ ;  /* 0x000000081c347825 */ /* 0x000fe200078e02ff */
[----:B------:R-:W-:Y:S01]  /*3560*/  IADD3 R27, R27, UR18, RZ ;  /* 0x000000121b1b7c10 */ /* 0x000fe2000fffe0ff */
[----:B------:R-:W-:Y:S02]  /*3570*/  ULDC.64 UR18, c[0x0][0x270] ;  /* 0x00009c0000127ab9 */ /* 0x000fe40000000a00 */
[--C-:B------:R-:W-:Y:S01]  /*3580*/  IMAD R29, R29, 0x10, R3.reuse ;  /* 0x000000101d1d7824 */ /* 0x100fe200078e0203 */
[----:B------:R-:W-:Y:S01]  /*3590*/  LEA R27, R27, UR16, 0x4 ;  /* 0x000000101b1b7c11 */ /* 0x000fe2000f8e20ff */
[----:B------:R-:W-:Y:S01]  /*35a0*/  IMAD R2, R2, -0x8, R3 ;  /* 0xfffffff802027824 */ /* 0x000fe200078e0203 */
[----:B------:R-:W-:-:S02]  /*35b0*/  ULDC.64 UR16, c[0x0][0x290] ;  /* 0x0000a40000107ab9 */ /* 0x000fc40000000a00 */
[----:B------:R-:W-:Y:S01]  /*35c0*/  SHF.R.S32.HI R40, RZ, 0x1f, R29 ;  /* 0x0000001fff287819 */ /* 0x000fe2000001141d */
[----:B------:R-:W-:-:S04]  /*35d0*/  IMAD R2, R2, 0x120, RZ ;  /* 0x0000012002027824 */ /* 0x000fc800078e02ff */
[----:B------:R-:W-:Y:S02]  /*35e0*/  IMAD R43, R40, UR4, RZ ;  /* 0x00000004282b7c24 */ /* 0x000fe4000f8e02ff */
[----:B------:R-:W-:Y:S02]  /*35f0*/  IMAD R26, R26, 0x8, R2 ;  /* 0x000000081a1a7824 */ /* 0x000fe400078e0202 */
[----:B------:R-:W-:-:S04]  /*3600*/  IMAD.WIDE.U32 R2, R29, UR8, R52 ;  /* 0x000000081d027c25 */ /* 0x000fc8000f8e0034 */
[----:B------:R-:W-:Y:S01]  /*3610*/  IMAD R40, R40, UR8, RZ ;  /* 0x0000000828287c24 */ /* 0x000fe2000f8e02ff */
[----:B------:R-:W-:Y:S01]  /*3620*/  IADD3 R41, P2, R2, UR10, RZ ;  /* 0x0000000a02297c10 */ /* 0x000fe2000ff5e0ff */
[----:B------:R-:W-:-:S04]  /*3630*/  IMAD.WIDE.U32 R52, R29, UR4, R52 ;  /* 0x000000041d347c25 */ /* 0x000fc8000f8e0034 */
[C---:B------:R-:W-:Y:S01]  /*3640*/  IMAD R43, R29.reuse, UR5, R43 ;  /* 0x000000051d2b7c24 */ /* 0x040fe2000f8e022b */
[----:B------:R-:W-:Y:S01]  /*3650*/  IADD3 R50, P1, R52, UR12, RZ ;  /* 0x0000000c34327c10 */ /* 0x000fe2000ff3e0ff */
[----:B------:R-:W-:Y:S02]  /*3660*/  IMAD R40, R29, UR9, R40 ;  /* 0x000000091d287c24 */ /* 0x000fe4000f8e0228 */
[----:B------:R-:W-:-:S03]  /*3670*/  IMAD.IADD R43, R53, 0x1, R43 ;  /* 0x00000001352b7824 */ /* 0x000fc600078e022b */
[----:B------:R-:W-:Y:S02]  /*3680*/  IADD3.X R40, R3, UR11, R40, P2, !PT ;  /* 0x0000000b03287c10 */ /* 0x000fe400097fe428 */
[----:B------:R-:W-:Y:S01]  /*3690*/  IADD3.X R51, R43, UR13, RZ, P1, !PT ;  /* 0x0000000d2b337c10 */ /* 0x000fe20008ffe4ff */
[----:B------:R-:W-:Y:S06]  /*36a0*/  @P0 BRA `(.L_x_13) ;  /* 0x0000000000980947 */ /* 0x000fec0003800000 */
[----:B------:R-:W-:Y:S01]  /*36b0*/  ISETP.NE.AND P1, PT, R22, UR7, PT ;  /* 0x0000000716007c0c */ /* 0x000fe2000bf25270 */
[----:B------:R-:W-:Y:S01]  /*36c0*/  UISETP.NE.AND UP0, UPT, UR7, URZ, UPT ;  /* 0x0000003f0700728c */ /* 0x000fe2000bf05270 */
[----:B------:R-:W-:Y:S01]  /*36d0*/  ULDC.64 UR16, c[0x0][0x290] ;  /* 0x0000a40000107ab9 */ /* 0x000fe20000000a00 */
[----:B------:R-:W-:Y:S02]  /*36e0*/  ULDC.64 UR14, c[0x0][0x278] ;  /* 0x00009e00000e7ab9 */ /* 0x000fe40000000a00 */
[----:B------:R-:W-:Y:S02]  /*36f0*/  USEL UR10, UR10, UR12, !UP0 ;  /* 0x0000000c0a0a7287 */ /* 0x000fe4000c000000 */
[----:B------:R-:W-:Y:S01]  /*3700*/  PLOP3.LUT P0, PT, PT, PT, UP0, 0x80, 0x0 ;  /* 0x000000000000781c */ /* 0x000fe20003f0f008 */
[----:B------:R-:W-:Y:S02]  /*3710*/  USEL UR11, UR11, UR13, !UP0 ;  /* 0x0000000d0b0b7287 */ /* 0x000fe4000c000000 */
[----:B------:R-:W-:Y:S01]  /*3720*/  USEL UR18, UR8, UR4, !UP0 ;  /* 0x0000000408127287 */ /* 0x000fe2000c000000 */
[----:B------:R-:W-:Y:S01]  /*3730*/  SEL R41, R41, R50, !P0 ;  /* 0x0000003229297207 */ /* 0x000fe20004000000 */
[----:B------:R-:W-:Y:S01]  /*3740*/  USEL UR19, UR9, UR5, !UP0 ;  /* 0x0000000509137287 */ /* 0x000fe2000c000000 */
[----:B------:R-:W-:Y:S01]  /*3750*/  SEL R40, R40, R51, !P0 ;  /* 0x0000003328287207 */ /* 0x000fe20004000000 */
[----:B------:R-:W-:Y:S01]  /*3760*/  @UP0 ULDC UR16, c[0x0][0x2d0] ;  /* 0x0000b40000100ab9 */ /* 0x000fe20000000800 */
[----:B------:R-:W-:Y:S01]  /*3770*/  @UP0 ULDC UR17, c[0x0][0x2d4] ;  /* 0x0000b50000110ab9 */ /* 0x000fe20000000800 */
[----:B------:R-:W-:Y:S01]  /*3780*/  @UP0 ULDC UR14, c[0x0][0x2b8] ;  /* 0x0000ae00000e0ab9 */ /* 0x000fe20000000800 */
[----:B------:R-:W-:Y:S01]  /*3790*/  @UP0 ULDC UR15, c[0x0][0x2bc] ;  /* 0x0000af00000f0ab9 */ /* 0x000fe20000000800 */
[----:B------:R-:W-:Y:S06]  /*37a0*/  BAR.RED.AND.DEFER_BLOCKING 0x0, P1 ;  /* 0x0000000000007b1d */ /* 0x000fec0000814400 */
[----:B------:R-:W2:Y:S02]  /*37b0*/  B2R.RESULT RZ, P1 ;  /* 0x0000000000ff731c */ /* 0x000ea40000024000 */
[----:B--2---:R-:W-:Y:S05]  /*37c0*/  @!P1 BRA `(.L_x_14) ;  /* 0x0000000000289947 */ /* 0x004fea0003800000 */
[----:B------:R-:W-:-:S13]  /*37d0*/  ISETP.GT.AND P1, PT, R0, RZ, PT ;  /* 0x000000ff0000720c */ /* 0x000fda0003f24270 */
.L_x_16:
[----:B------:R-:W-:Y:S05]  /*37e0*/  YIELD ;  /* 0x0000000000007946 */ /* 0x000fea0003800000 */
[----:B--2--5:R-:W-:Y:S05]  /*37f0*/  @P1 BRA `(.L_x_15) ;  /* 0x0000000000081947 */ /* 0x024fea0003800000 */
[----:B------:R2:W3:Y:S04]  /*3800*/  LDG.E.STRONG.GPU R22, desc[UR20][R44.64] ;  /* 0x000000142c167981 */ /* 0x0004e8000c1ef900 */
[----:B---3--:R-:W-:Y:S01]  /*3810*/  CCTL.IVALL ;  /* 0x00000000ff00798f */ /* 0x008fe20002000000 */
.L_x_15:
[----:B------:R-:W-:Y:S01]  /*3820*/  ISETP.NE.AND P0, PT, R22, UR7, PT ;  /* 0x0000000716007c0c */ /* 0x000fe2000bf05270 */
[----:B------:R-:W-:-:S12]  /*3830*/  WARPSYNC.ALL ;  /* 0x0000000000007948 */ /* 0x000fd80003800000 */
[----:B------:R-:W-:Y:S06]  /*3840*/  BAR.RED.AND.DEFER_BLOCKING 0x0, P0 ;  /* 0x0000000000007b1d */ /* 0x000fec0000014400 */
[----:B------:R-:W3:Y:S02]  /*3850*/  B2R.RESULT RZ, P0 ;  /* 0x0000000000ff731c */ /* 0x000ee40000004000 */
[----:B---3--:R-:W-:Y:S05]  /*3860*/  @P0 BRA `(.L_x_16) ;  /* 0xfffffffc00dc0947 */ /* 0x008fea000383ffff */
.L_x_14:
[----:B------:R-:W-:Y:S05]  /*3870*/  WARPSYNC.ALL ;  /* 0x0000000000007948 */ /* 0x000fea0003800000 */
[----:B------:R-:W-:Y:S06]  /*3880*/  BAR.SYNC.DEFER_BLOCKING 0x0 ;  /* 0x0000000000007b1d */ /* 0x000fec0000010000 */
[----:B------:R-:W-:Y:S01]  /*3890*/  @!PT LDS RZ, [RZ] ;  /* 0x00000000fffff984 */ /* 0x000fe20000000800 */
[----:B------:R-:W-:Y:S01]  /*38a0*/  @!PT LDS RZ, [RZ] ;  /* 0x00000000fffff984 */ /* 0x000fe20000000800 */
[----:B------:R-:W-:Y:S01]  /*38b0*/  @!PT LDS RZ, [RZ] ;  /* 0x00000000fffff984 */ /* 0x000fe20000000800 */
[----:B------:R-:W-:Y:S01]  /*38c0*/  @!PT LDS RZ, [RZ] ;  /* 0x00000000fffff984 */ /* 0x000fe20000000800 */
[----:B------:R-:W-:Y:S06]  /*38d0*/  MEMBAR.SC.GPU ;  /* 0x0000000000007992 */ /* 0x000fec0000002000 */
[----:B------:R-:W-:-:S00]  /*38e0*/  ERRBAR ;  /* 0x00000000000079ab */ /* 0x000fc00000000000 */
[----:B------:R-:W-:Y:S06]  /*38f0*/  CGAERRBAR ;  /* 0x00000000000075ab */ /* 0x000fec0000000000 */
[----:B------:R-:W-:Y:S01]  /*3900*/  CCTL.IVALL ;  /* 0x00000000ff00798f */ /* 0x000fe20002000000 */
.L_x_13:
[----:B------:R-:W3:Y:S01]  /*3910*/  S2UR UR6, SR_CgaCtaId ;  /* 0x00000000000679c3 */ /* 0x000ee20000008800 */
[----:B----4-:R-:W-:Y:S01]  /*3920*/  DSETP.NEU.AND P0, PT, R46, RZ, PT ;  /* 0x000000ff2e00722a */ /* 0x010fe20003f0d000 */
[----:B------:R-:W-:Y:S01]  /*3930*/  UMOV UR4, 0x400 ;  /* 0x0000040000047882 */ /* 0x000fe20000000000 */
[----:B------:R-:W-:Y:S01]  /*3940*/  BSSY B2, `(.L_x_17) ;  /* 0x0000656000027945 */ /* 0x000fe20003800000 */
[----:B---3--:R-:W-:-:S11]  /*3950*/  ULEA UR6, UR6, UR4, 0x18 ;  /* 0x0000000406067291 */ /* 0x008fd6000f8ec03f */
[----:B------:R-:W-:Y:S05]  /*3960*/  @!P0 BRA `(.L_x_18) ;  /* 0x0000004000a08947 */ /* 0x000fea0003800000 */
[----:B------:R-:W3:Y:S01]  /*3970*/  S2UR UR5, SR_CTAID.X ;  /* 0x00000000000579c3 */ /* 0x000ee20000002500 */
[----:B------:R-:W-:Y:S01]  /*3980*/  ULDC UR4, c[0x0][0x228] ;  /* 0x00008a0000047ab9 */ /* 0x000fe20000000800 */
[----:B------:R-:W-:Y:S01]  /*3990*/  SHF.L.U32 R2, R42, 0x5, RZ ;  /* 0x000000052a027819 */ /* 0x000fe200000006ff */
[----:B------:R-:W-:Y:S01]  /*39a0*/  BSSY B1, `(.L_x_19) ;  /* 0x0000108000017945 */ /* 0x000fe20003800000 */
[----:B---3--:R-:W-:-:S04]  /*39b0*/  USHF.R.S32.HI UR4, URZ, UR4, UR5 ;  /* 0x000000043f047299 */ /* 0x008fc80008011405 */
[----:B------:R-:W-:-:S06]  /*39c0*/  ULEA UR4, UR4, 0x10, 0x4 ;  /* 0x0000001004047891 */ /* 0x000fcc000f8e203f */
[----:B------:R-:W-:-:S13]  /*39d0*/  ISETP.LT.AND P1, PT, R2, UR4, PT ;  /* 0x0000000402007c0c */ /* 0x000fda000bf21270 */
[----:B------:R-:W-:Y:S05]  /*39e0*/  @!P1 BRA `(.L_x_20) ;  /* 0x0000000c00a89947 */ /* 0x000fea0003800000 */
[----:B------:R-:W-:Y:S01]  /*39f0*/  IADD3 R2, P0, R41, -UR10, RZ ;  /* 0x8000000a29027c10 */ /* 0x000fe2000ff1e0ff */
[----:B------:R-:W-:Y:S03]  /*3a00*/  BSSY B0, `(.L_x_21) ;  /* 0x0000028000007945 */ /* 0x000fe60003800000 */
[----:B------:R-:W-:-:S04]  /*3a10*/  IADD3.X R3, R40, ~UR11, RZ, P0, !PT ;  /* 0x8000000b28037c10 */ /* 0x000fc800087fe4ff */
[----:B------:R-:W-:-:S04]  /*3a20*/  LOP3.LUT R20, R3, UR19, RZ, 0xfc, !PT ;  /* 0x0000001303147c12 */ /* 0x000fc8000f8efcff */
[----:B------:R-:W-:-:S13]  /*3a30*/  ISETP.NE.U32.AND P0, PT, R20, RZ, PT ;  /* 0x000000ff1400720c */ /* 0x000fda0003f05070 */
[----:B------:R-:W-:Y:S05]  /*3a40*/  @!P0 BRA `(.L_x_22) ;  /* 0x00000000003c8947 */ /* 0x000fea0003800000 */
[----:B------:R-:W-:Y:S01]  /*3a50*/  IMAD.MOV.U32 R31, RZ, RZ, R2 ;  /* 0x000000ffff1f7224 */ /* 0x000fe200078e0002 */
[----:B------:R-:W-:Y:S01]  /*3a60*/  MOV R37, UR18 ;  /* 0x0000001200257c02 */ /* 0x000fe20008000f00 */
[----:B------:R-:W-:Y:S01]  /*3a70*/  IMAD.MOV.U32 R30, RZ, RZ, R3 ;  /* 0x000000ffff1e7224 */ /* 0x000fe200078e0003 */
[----:B------:R-:W-:Y:S02]  /*3a80*/  MOV R36, UR19 ;  /* 0x0000001300247c02 */ /* 0x000fe40008000f00 */
[----:B------:R-:W-:Y:S02]  /*3a90*/  MOV R35, 0x3ab0 ;  /* 0x00003ab000237802 */ /* 0x000fe40000000f00 */
[----:B-12--5:R-:W-:Y:S05]  /*3aa0*/  CALL.REL.NOINC `($__internal_0_$__cuda_sm20_div_u64) ;  /* 0x00000064004c7944 */ /* 0x026fea0003c00000 */
[-C--:B------:R-:W-:Y:S02]  /*3ab0*/  IADD3 R20, P0, RZ, -R30.reuse, RZ ;  /* 0x8000001eff147210 */ /* 0x080fe40007f1e0ff */
[----:B------:R-:W-:Y:S02]  /*3ac0*/  MOV R21, R30 ;  /* 0x0000001e00157202 */ /* 0x000fe40000000f00 */
[----:B------:R-:W-:Y:S01]  /*3ad0*/  IADD3.X R32, RZ, ~R32, RZ, P0, !PT ;  /* 0x80000020ff207210 */ /* 0x000fe200007fe4ff */
[----:B------:R-:W-:-:S04]  /*3ae0*/  IMAD.WIDE.U32 R22, R20, UR18, R2 ;  /* 0x0000001214167c25 */ /* 0x000fc8000f8e0002 */
[----:B------:R-:W-:Y:S01]  /*3af0*/  IMAD R32, R32, UR18, RZ ;  /* 0x0000001220207c24 */ /* 0x000fe2000f8e02ff */
[----:B------:R-:W-:-:S03]  /*3b00*/  MOV R3, R22 ;  /* 0x0000001600037202 */ /* 0x000fc60000000f00 */
[----:B------:R-:W-:-:S05]  /*3b10*/  IMAD R20, R20, UR19, R32 ;  /* 0x0000001314147c24 */ /* 0x000fca000f8e0220 */
[----:B------:R-:W-:Y:S01]  /*3b20*/  IADD3 R20, R23, R20, RZ ;  /* 0x0000001417147210 */ /* 0x000fe20007ffe0ff */
[----:B------:R-:W-:Y:S05]  /*3b30*/  BRA `(.L_x_23) ;  /* 0x0000000000507947 */ /* 0x000fea0003800000 */
.L_x_22:
[----:B------:R-:W3:Y:S01]  /*3b40*/  I2F.U32.RP R3, UR18 ;  /* 0x0000001200037d06 */ /* 0x000ee20008209000 */
[----:B------:R-:W-:Y:S02]  /*3b50*/  MOV R20, RZ ;  /* 0x000000ff00147202 */ /* 0x000fe40000000f00 */
[----:B------:R-:W-:-:S05]  /*3b60*/  ISETP.NE.U32.AND P0, PT, RZ, UR18, PT ;  /* 0x00000012ff007c0c */ /* 0x000fca000bf05070 */
[----:B---3--:R-:W3:Y:S02]  /*3b70*/  MUFU.RCP R3, R3 ;  /* 0x0000000300037308 */ /* 0x008ee40000001000 */
[----:B---3--:R-:W-:-:S06]  /*3b80*/  IADD3 R3, R3, 0xffffffe, RZ ;  /* 0x0ffffffe03037810 */ /* 0x008fcc0007ffe0ff */
[----:B------:R-:W3:Y:S02]  /*3b90*/  F2I.FTZ.U32.TRUNC.NTZ R21, R3 ;  /* 0x0000000300157305 */ /* 0x000ee4000021f000 */
[----:B---3--:R-:W-:-:S04]  /*3ba0*/  IMAD.MOV R3, RZ, RZ, -R21 ;  /* 0x000000ffff037224 */ /* 0x008fc800078e0a15 */
[----:B------:R-:W-:-:S04]  /*3bb0*/  IMAD R3, R3, UR18, RZ ;  /* 0x0000001203037c24 */ /* 0x000fc8000f8e02ff */
[----:B------:R-:W-:-:S06]  /*3bc0*/  IMAD.HI.U32 R3, R21, R3, R20 ;  /* 0x0000000315037227 */ /* 0x000fcc00078e0014 */
[----:B------:R-:W-:-:S04]  /*3bd0*/  IMAD.HI.U32 R21, R3, R2, RZ ;  /* 0x0000000203157227 */ /* 0x000fc800078e00ff */
[----:B------:R-:W-:-:S04]  /*3be0*/  IMAD.MOV R3, RZ, RZ, -R21 ;  /* 0x000000ffff037224 */ /* 0x000fc800078e0a15 */
[----:B------:R-:W-:-:S05]  /*3bf0*/  IMAD R3, R3, UR18, R2 ;  /* 0x0000001203037c24 */ /* 0x000fca000f8e0202 */
[----:B------:R-:W-:-:S13]  /*3c00*/  ISETP.GE.U32.AND P3, PT, R3, UR18, PT ;  /* 0x0000001203007c0c */ /* 0x000fda000bf66070 */
[----:B------:R-:W-:Y:S01]  /*3c10*/  @P3 IADD3 R3, R3, -UR18, RZ ;  /* 0x8000001203033c10 */ /* 0x000fe2000fffe0ff */
[----:B------:R-:W-:-:S03]  /*3c20*/  @P3 VIADD R21, R21, 0x1 ;  /* 0x0000000115153836 */ /* 0x000fc60000000000 */
[----:B------:R-:W-:-:S13]  /*3c30*/  ISETP.GE.U32.AND P2, PT, R3, UR18, PT ;  /* 0x0000001203007c0c */ /* 0x000fda000bf46070 */
[----:B------:R-:W-:Y:S02]  /*3c40*/  @P2 IADD3 R21, R21, 0x1, RZ ;  /* 0x0000000115152810 */ /* 0x000fe40007ffe0ff */
[----:B------:R-:W-:-:S04]  /*3c50*/  @!P0 LOP3.LUT R21, RZ, UR18, RZ, 0x33, !PT ;  /* 0x00000012ff158c12 */ /* 0x000fc8000f8e33ff */
[----:B------:R-:W-:-:S05]  /*3c60*/  IADD3 R3, -R21, RZ, RZ ;  /* 0x000000ff15037210 */ /* 0x000fca0007ffe1ff */
[----:B------:R-:W-:Y:S02]  /*3c70*/  IMAD R3, R3, UR18, R2 ;  /* 0x0000001203037c24 */ /* 0x000fe4000f8e0202 */
.L_x_23:
[----:B------:R-:W-:Y:S05]  /*3c80*/  BSYNC B0 ;  /* 0x0000000000007941 */ /* 0x000fea0003800000 */
.L_x_21:
[----:B------:R-:W-:Y:S01]  /*3c90*/  ULDC.64 UR4, c[0x0][0x210] ;  /* 0x0000840000047ab9 */ /* 0x000fe20000000a00 */
[----:B------:R-:W-:Y:S02]  /*3ca0*/  PLOP3.LUT P3, PT, PT, PT, PT, 0x8, 0x0 ;  /* 0x000000000000781c */ /* 0x000fe40003f6e170 */
[----:B------:R-:W-:Y:S02]  /*3cb0*/  CS2R R24, SRZ ;  /* 0x0000000000187805 */ /* 0x000fe4000001ff00 */
[----:B------:R-:W-:-:S04]  /*3cc0*/  ISETP.GE.AND P0, PT, R28, UR5, PT ;  /* 0x000000051c007c0c */ /* 0x000fc8000bf06270 */
[----:B------:R-:W-:-:S13]  /*3cd0*/  ISETP.GE.OR P4, PT, R29, UR4, P0 ;  /* 0x000000041d007c0c */ /* 0x000fda0008786670 */
[--C-:B------:R-:W-:Y:S02]  /*3ce0*/  @!P4 SHF.R.U64 R3, R3, 0x3, R20.reuse ;  /* 0x000000030303c819 */ /* 0x100fe40000001214 */
[----:B------:R-:W-:Y:S02]  /*3cf0*/  @!P4 SHF.R.U32.HI R20, RZ, 0x3, R20 ;  /* 0x00000003ff14c819 */ /* 0x000fe40000011614 */
[----:B------:R-:W-:Y:S02]  /*3d00*/  @!P4 SHF.R.S32.HI R2, RZ, 0x1f, R21 ;  /* 0x0000001fff02c819 */ /* 0x000fe40000011415 */
[----:B------:R-:W-:-:S04]  /*3d10*/  @!P4 ISETP.GT.U32.AND P2, PT, R21, R3, PT ;  /* 0x000000031500c20c */ /* 0x000fc80003f44070 */
[----:B------:R-:W-:-:S04]  /*3d20*/  @!P4 ISETP.GT.U32.AND.EX P2, PT, R2, R20, PT, P2 ;  /* 0x000000140200c20c */ /* 0x000fc80003f44120 */
[----:B------:R-:W-:-:S13]  /*3d30*/  @!P4 PLOP3.LUT P3, PT, P2, PT, PT, 0x8, 0x0 ;  /* 0x000000000000c81c */ /* 0x000fda000176e170 */
[----:B------:R-:W-:Y:S02]  /*3d40*/  @P3 IMAD.MOV.U32 R2, RZ, RZ, R41 ;  /* 0x000000ffff023224 */ /* 0x000fe400078e0029 */
[----:B------:R-:W-:-:S05]  /*3d50*/  @P3 IMAD.MOV.U32 R3, RZ, RZ, R40 ;  /* 0x000000ffff033224 */ /* 0x000fca00078e0028 */
[----:B------:R3:W4:Y:S01]  /*3d60*/  @P3 LDG.E.LTC128B.64 R24, desc[UR20][R2.64] ;  /* 0x0000001402183981 */ /* 0x000722000c1e1b20 */
[----:B------:R-:W-:Y:S01]  /*3d70*/  BSSY B0, `(.L_x_24) ;  /* 0x000002b000007945 */ /* 0x000fe20003800000 */
[----:B---3--:R-:W-:-:S04]  /*3d80*/  IADD3 R2, P2, R41, UR14, RZ ;  /* 0x0000000e29027c10 */ /* 0x008fc8000ff5e0ff */
[----:B------:R-:W-:Y:S02]  /*3d90*/  IADD3.X R3, R40, UR15, RZ, P2, !PT ;  /* 0x0000000f28037c10 */ /* 0x000fe400097fe4ff */
[----:B------:R-:W-:-:S04]  /*3da0*/  IADD3 R20, P2, R2, -UR10, RZ ;  /* 0x8000000a02147c10 */ /* 0x000fc8000ff5e0ff */
        /* <DEDUP_REMOVED lines=9> */
[----:B-12-45:R-:W-:Y:S05]  /*3e40*/  CALL.REL.NOINC `($__internal_0_$__cuda_sm20_div_u64) ;  /* 0x0000006000647944 */ /* 0x036fea0003c00000 */
[----:B------:R-:W-:-:S04]  /*3e50*/  IADD3 R22, P2, RZ, -R30, RZ ;  /* 0x8000001eff167210 */ /* 0x000fc80007f5e0ff */
[----:B------:R-:W-:Y:S01]  /*3e60*/  IADD3.X R23, RZ, ~R32, RZ, P2, !PT ;  /* 0x80000020ff177210 */ /* 0x000fe200017fe4ff */
[----:B------:R-:W-:-:S04]  /*3e70*/  IMAD.WIDE.U32 R32, R22, UR18, R20 ;  /* 0x0000001216207c25 */ /* 0x000fc8000f8e0014 */
[----:B------:R-:W-:Y:S01]  /*3e80*/  IMAD R23, R23, UR18, RZ ;  /* 0x0000001217177c24 */ /* 0x000fe2000f8e02ff */
[----:B------:R-:W-:-:S03]  /*3e90*/  MOV R21, R32 ;  /* 0x0000002000157202 */ /* 0x000fc60000000f00 */
[----:B------:R-:W-:Y:S01]  /*3ea0*/  IMAD R22, R22, UR19, R23 ;  /* 0x0000001316167c24 */ /* 0x000fe2000f8e0217 */
[----:B------:R-:W-:-:S04]  /*3eb0*/  MOV R23, R30 ;  /* 0x0000001e00177202 */ /* 0x000fc80000000f00 */
[----:B------:R-:W-:Y:S01]  /*3ec0*/  IADD3 R22, R22, R33, RZ ;  /* 0x0000002116167210 */ /* 0x000fe20007ffe0ff */
[----:B------:R-:W-:Y:S05]  /*3ed0*/  BRA `(.L_x_26) ;  /* 0x0000000000507947 */ /* 0x000fea0003800000 */
.L_x_25:
        /* <DEDUP_REMOVED lines=20> */
.L_x_26:
[----:B------:R-:W-:Y:S05]  /*4020*/  BSYNC B0 ;  /* 0x0000000000007941 */ /* 0x000fea0003800000 */
.L_x_24:
[----:B------:R-:W-:Y:S01]  /*4030*/  VIADD R20, R29, 0x1 ;  /* 0x000000011d147836 */ /* 0x000fe20000000000 */
[----:B------:R-:W-:Y:S01]  /*4040*/  ULDC UR4, c[0x0][0x210] ;  /* 0x0000840000047ab9 */ /* 0x000fe20000000800 */
[----:B------:R-:W-:-:S03]  /*4050*/  PLOP3.LUT P3, PT, PT, PT, PT, 0x8, 0x0 ;  /* 0x000000000000781c */ /* 0x000fc60003f6e170 */
[----:B------:R-:W-:-:S13]  /*4060*/  ISETP.GE.OR P4, PT, R20, UR4, P0 ;  /* 0x0000000414007c0c */ /* 0x000fda0008786670 */
[--C-:B------:R-:W-:Y:S02]  /*4070*/  @!P4 SHF.R.U64 R21, R21, 0x3, R22.reuse ;  /* 0x000000031515c819 */ /* 0x100fe40000001216 */
[----:B------:R-:W-:Y:S02]  /*4080*/  @!P4 SHF.R.U32.HI R22, RZ, 0x3, R22 ;  /* 0x00000003ff16c819 */ /* 0x000fe40000011616 */
[----:B------:R-:W-:Y:S02]  /*4090*/  @!P4 SHF.R.S32.HI R20, RZ, 0x1f, R23 ;  /* 0x0000001fff14c819 */ /* 0x000fe40000011417 */
[----:B------:R-:W-:-:S04]  /*40a0*/  @!P4 ISETP.GT.U32.AND P2, PT, R23, R21, PT ;  /* 0x000000151700c20c */ /* 0x000fc80003f44070 */
[----:B------:R-:W-:Y:S02]  /*40b0*/  @!P4 ISETP.GT.U32.AND.EX P2, PT, R20, R22, PT, P2 ;  /* 0x000000161400c20c */ /* 0x000fe40003f44120 */
[----:B------:R-:W-:Y:S02]  /*40c0*/  CS2R R22, SRZ ;  /* 0x0000000000167805 */ /* 0x000fe4000001ff00 */
[----:B------:R-:W-:Y:S01]  /*40d0*/  @!P4 PLOP3.LUT P3, PT, P2, PT, PT, 0x8, 0x0 ;  /* 0x000000000000c81c */ /* 0x000fe2000176e170 */
[----:B------:R-:W-:-:S12]  /*40e0*/  IMAD.U32 R20, RZ, RZ, UR14 ;  /* 0x0000000eff147e24 */ /* 0x000fd8000f8e00ff */
[----:B------:R3:W4:Y:S01]  /*40f0*/  @P3 LDG.E.LTC128B.64 R22, desc[UR20][R2.64] ;  /* 0x0000001402163981 */ /* 0x000722000c1e1b20 */
[----:B------:R-:W-:Y:S01]  /*4100*/  BSSY B0, `(.L_x_27) ;  /* 0x000002d000007945 */ /* 0x000fe20003800000 */
[----:B---3--:R-:W-:Y:S02]  /*4110*/  IMAD.U32 R2, RZ, RZ, UR14 ;  /* 0x0000000eff027e24 */ /* 0x008fe4000f8e00ff */
[----:B------:R-:W-:-:S03]  /*4120*/  IMAD.U32 R3, RZ, RZ, UR15 ;  /* 0x0000000fff037e24 */ /* 0x000fc6000f8e00ff */
[----:B------:R-:W-:-:S04]  /*4130*/  LEA R2, P2, R2, R41, 0x1 ;  /* 0x0000002902027211 */ /* 0x000fc800078408ff */
[----:B------:R-:W-:Y:S02]  /*4140*/  LEA.HI.X R3, R20, R40, R3, 0x1, P2 ;  /* 0x0000002814037211 */ /* 0x000fe400010f0c03 */
        /* <DEDUP_REMOVED lines=20> */
.L_x_28:
        /* <DEDUP_REMOVED lines=20> */
.L_x_29:
[----:B------:R-:W-:Y:S05]  /*43d0*/  BSYNC B0 ;  /* 0x0000000000007941 */ /* 0x000fea0003800000 */
.L_x_27:
        /* <DEDUP_REMOVED lines=11> */
[----:B------:R-:W-:Y:S01]  /*4490*/  IMAD.U32 R54, RZ, RZ, UR14 ;  /* 0x0000000eff367e24 */ /* 0x000fe2000f8e00ff */
[----:B------:R-:W-:-:S11]  /*44a0*/  UIMAD UR4, UR15, 0x3, URZ ;  /* 0x000000030f0478a4 */ /* 0x000fd6000f8e023f */
[----:B------:R3:W4:Y:S01]  /*44b0*/  @P3 LDG.E.LTC128B.64 R20, desc[UR20][R2.64] ;  /* 0x0000001402143981 */ /* 0x000722000c1e1b20 */
[----:B------:R-:W-:Y:S01]  /*44c0*/  BSSY B0, `(.L_x_30) ;  /* 0x000002d000007945 */ /* 0x000fe20003800000 */
[----:B---3--:R-:W-:Y:S02]  /*44d0*/  IMAD.MOV.U32 R2, RZ, RZ, R41 ;  /* 0x000000ffff027224 */ /* 0x008fe400078e0029 */
[----:B------:R-:W-:Y:S02]  /*44e0*/  IMAD.MOV.U32 R3, RZ, RZ, R40 ;  /* 0x000000ffff037224 */ /* 0x000fe400078e0028 */
[----:B------:R-:W-:-:S04]  /*44f0*/  IMAD.WIDE.U32 R54, R54, 0x3, R2 ;  /* 0x0000000336367825 */ /* 0x000fc800078e0002 */
[----:B------:R-:W-:Y:S01]  /*4500*/  VIADD R57, R55, UR4 ;  /* 0x0000000437397c36 */ /* 0x000fe20008000000 */
        /* <DEDUP_REMOVED lines=14> */
[----:B------:R-:W-:-:S04]  /*45f0*/  IMAD R32, R32, UR18, RZ ;  /* 0x0000001220207c24 */ /* 0x000fc8000f8e02ff */
[----:B------:R-:W-:Y:S01]  /*4600*/  IMAD R32, R31, UR19, R32 ;  /* 0x000000131f207c24 */ /* 0x000fe2000f8e0220 */
[----:B------:R-:W-:-:S04]  /*4610*/  MOV R31, R30 ;  /* 0x0000001e001f7202 */ /* 0x000fc80000000f00 */
[----:B------:R-:W-:Y:S01]  /*4620*/  IADD3 R3, R32, R3, RZ ;  /* 0x0000000320037210 */ /* 0x000fe20007ffe0ff */
[----:B------:R-:W-:Y:S05]  /*4630*/  BRA `(.L_x_32) ;  /* 0x0000000000547947 */ /* 0x000fea0003800000 */
.L_x_31:
[----:B------:R-:W3:Y:S01]  /*4640*/  I2F.U32.RP R3, UR18 ;  /* 0x0000001200037d06 */ /* 0x000ee20008209000 */
[----:B------:R-:W-:Y:S01]  /*4650*/  IMAD.MOV.U32 R30, RZ, RZ, RZ ;  /* 0x000000ffff1e7224 */ /* 0x000fe200078e00ff */
[----:B------:R-:W-:-:S06]  /*4660*/  ISETP.NE.U32.AND P2, PT, RZ, UR18, PT ;  /* 0x00000012ff007c0c */ /* 0x000fcc000bf45070 */
[----:B---3--:R-:W3:Y:S02]  /*4670*/  MUFU.RCP R3, R3 ;  /* 0x0000000300037308 */ /* 0x008ee40000001000 */
[----:B---3--:R-:W-:-:S06]  /*4680*/  IADD3 R3, R3, 0xffffffe, RZ ;  /* 0x0ffffffe03037810 */ /* 0x008fcc0007ffe0ff */
[----:B------:R-:W3:Y:S02]  /*4690*/  F2I.FTZ.U32.TRUNC.NTZ R31, R3 ;  /* 0x00000003001f7305 */ /* 0x000ee4000021f000 */
[----:B---3--:R-:W-:-:S05]  /*46a0*/  IADD3 R3, RZ, -R31, RZ ;  /* 0x8000001fff037210 */ /* 0x008fca0007ffe0ff */
[----:B------:R-:W-:-:S04]  /*46b0*/  IMAD R3, R3, UR18, RZ ;  /* 0x0000001203037c24 */ /* 0x000fc8000f8e02ff */
[----:B------:R-:W-:-:S06]  /*46c0*/  IMAD.HI.U32 R31, R31, R3, R30 ;  /* 0x000000031f1f7227 */ /* 0x000fcc00078e001e */
[----:B------:R-:W-:-:S05]  /*46d0*/  IMAD.HI.U32 R31, R31, R2, RZ ;  /* 0x000000021f1f7227 */ /* 0x000fca00078e00ff */
[----:B------:R-:W-:-:S05]  /*46e0*/  IADD3 R3, -R31, RZ, RZ ;  /* 0x000000ff1f037210 */ /* 0x000fca0007ffe1ff */
[----:B------:R-:W-:-:S05]  /*46f0*/  IMAD R3, R3, UR18, R2 ;  /* 0x0000001203037c24 */ /* 0x000fca000f8e0202 */
[----:B------:R-:W-:-:S13]  /*4700*/  ISETP.GE.U32.AND P4, PT, R3, UR18, PT ;  /* 0x0000001203007c0c */ /* 0x000fda000bf86070 */
[----:B------:R-:W-:Y:S01]  /*4710*/  @P4 VIADD R3, R3, -UR18 ;  /* 0x8000001203034c36 */ /* 0x000fe20008000000 */
[----:B------:R-:W-:-:S04]  /*4720*/  @P4 IADD3 R31, R31, 0x1, RZ ;  /* 0x000000011f1f4810 */ /* 0x000fc80007ffe0ff */
[----:B------:R-:W-:Y:S01]  /*4730*/  ISETP.GE.U32.AND P3, PT, R3, UR18, PT ;  /* 0x0000001203007c0c */ /* 0x000fe2000bf66070 */
[----:B------:R-:W-:-:S12]  /*4740*/  IMAD.MOV.U32 R3, RZ, RZ, RZ ;  /* 0x000000ffff037224 */ /* 0x000fd800078e00ff */
[----:B------:R-:W-:Y:S01]  /*4750*/  @P3 VIADD R31, R31, 0x1 ;  /* 0x000000011f1f3836 */ /* 0x000fe20000000000 */
[----:B------:R-:W-:-:S04]  /*4760*/  @!P2 LOP3.LUT R31, RZ, UR18, RZ, 0x33, !PT ;  /* 0x00000012ff1fac12 */ /* 0x000fc8000f8e33ff */
[----:B------:R-:W-:-:S05]  /*4770*/  IADD3 R30, -R31, RZ, RZ ;  /* 0x000000ff1f1e7210 */ /* 0x000fca0007ffe1ff */
[----:B------:R-:W-:Y:S02]  /*4780*/  IMAD R2, R30, UR18, R2 ;  /* 0x000000121e027c24 */ /* 0x000fe4000f8e0202 */
.L_x_32:
[----:B------:R-:W-:Y:S05]  /*4790*/  BSYNC B0 ;  /* 0x0000000000007941 */ /* 0x000fea0003800000 */
.L_x_30:
        /* <DEDUP_REMOVED lines=10> */
[----:B------:R-:W-:-:S13]  /*4840*/  @!P3 PLOP3.LUT P2, PT, P0, PT, PT, 0x8, 0x0 ;  /* 0x000000000000b81c */ /* 0x000fda000074e170 */
[----:B------:R-:W-:Y:S05]  /*4850*/  @!P2 BRA `(.L_x_33) ;  /* 0x000000000070a947 */ /* 0x000fea0003800000 */
[----:B------:R-:W-:-:S05]  /*4860*/  MOV R56, R54 ;  /* 0x0000003600387202 */ /* 0x000fca0000000f00 */
[----:B------:R3:W4:Y:S01]  /*4870*/  LDG.E.LTC128B.64 R2, desc[UR20][R56.64] ;  /* 0x0000001438027981 */ /* 0x000722000c1e1b20 */
[----:B------:R-:W-:Y:S05]  /*4880*/  BRA `(.L_x_33) ;  /* 0x0000000000647947 */ /* 0x000fea0003800000 */
.L_x_20:
[----:B------:R-:W-:Y:S01]  /*4890*/  ULDC.64 UR4, c[0x0][0x210] ;  /* 0x0000840000047ab9 */ /* 0x000fe20000000a00 */
[----:B------:R-:W-:Y:S01]  /*48a0*/  VIADD R2, R29, 0x1 ;  /* 0x000000011d027836 */ /* 0x000fe20000000000 */
[----:B------:R-:W-:Y:S02]  /*48b0*/  ISETP.GE.AND P2, PT, R28, UR5, PT ;  /* 0x000000051c007c0c */ /* 0x000fe4000bf46270 */
[----:B------:R-:W-:Y:S02]  /*48c0*/  CS2R R22, SRZ ;  /* 0x0000000000167805 */ /* 0x000fe4000001ff00 */
[----:B------:R-:W-:Y:S01]  /*48d0*/  IADD3 R24, P3, R41, UR14, RZ ;  /* 0x0000000e29187c10 */ /* 0x000fe2000ff7e0ff */
[C---:B------:R-:W-:Y:S01]  /*48e0*/  VIADD R30, R29.reuse, 0x3 ;  /* 0x000000031d1e7836 */ /* 0x040fe20000000000 */
[----:B------:R-:W-:Y:S01]  /*48f0*/  ISETP.LT.AND P0, PT, R2, UR4, !P2 ;  /* 0x0000000402007c0c */ /* 0x000fe2000d701270 */
[----:B------:R-:W-:Y:S01]  /*4900*/  VIADD R2, R29, 0x2 ;  /* 0x000000021d027836 */ /* 0x000fe20000000000 */
[----:B------:R-:W-:-:S02]  /*4910*/  IADD3.X R25, R40, UR15, RZ, P3, !PT ;  /* 0x0000000f28197c10 */ /* 0x000fc40009ffe4ff */
[----:B------:R-:W-:Y:S02]  /*4920*/  ISETP.LT.AND P4, PT, R29, UR4, !P2 ;  /* 0x000000041d007c0c */ /* 0x000fe4000d781270 */
[----:B------:R-:W-:Y:S02]  /*4930*/  ISETP.LT.AND P3, PT, R2, UR4, !P2 ;  /* 0x0000000402007c0c */ /* 0x000fe4000d761270 */
[----:B------:R-:W-:Y:S02]  /*4940*/  CS2R R20, SRZ ;  /* 0x0000000000147805 */ /* 0x000fe4000001ff00 */
[----:B------:R-:W-:-:S03]  /*4950*/  ISETP.LT.AND P2, PT, R30, UR4, !P2 ;  /* 0x000000041e007c0c */ /* 0x000fc6000d741270 */
[----:B------:R3:W4:Y:S01]  /*4960*/  @P0 LDG.E.LTC128B.64 R22, desc[UR20][R24.64] ;  /* 0x0000001418160981 */ /* 0x000722000c1e1b20 */
[----:B------:R-:W-:Y:S02]  /*4970*/  IADD3 R32, P0, R24, UR14, RZ ;  /* 0x0000000e18207c10 */ /* 0x000fe4000ff1e0ff */
[----:B------:R-:W-:Y:S02]  /*4980*/  CS2R R2, SRZ ;  /* 0x0000000000027805 */ /* 0x000fe4000001ff00 */
[----:B------:R-:W-:Y:S02]  /*4990*/  IADD3.X R33, R25, UR15, RZ, P0, !PT ;  /* 0x0000000f19217c10 */ /* 0x000fe400087fe4ff */
[----:B------:R-:W-:-:S03]  /*49a0*/  IADD3 R34, P0, R32, UR14, RZ ;  /* 0x0000000e20227c10 */ /* 0x000fc6000ff1e0ff */
[----:B------:R1:W4:Y:S01]  /*49b0*/  @P3 LDG.E.LTC128B.64 R20, desc[UR20][R32.64] ;  /* 0x0000001420143981 */ /* 0x000322000c1e1b20 */
[----:B------:R-:W-:-:S05]  /*49c0*/  IADD3.X R35, R33, UR15, RZ, P0, !PT ;  /* 0x0000000f21237c10 */ /* 0x000fca00087fe4ff */
[----:B------:R2:W4:Y:S01]  /*49d0*/  @P2 LDG.E.LTC128B.64 R2, desc[UR20][R34.64] ;  /* 0x0000001422022981 */ /* 0x000522000c1e1b20 */
[----:B---3--:R-:W-:Y:S01]  /*49e0*/  CS2R R24, SRZ ;  /* 0x0000000000187805 */ /* 0x008fe2000001ff00 */
[----:B-1----:R-:W-:Y:S02]  /*49f0*/  @P4 IMAD.MOV.U32 R32, RZ, RZ, R41 ;  /* 0x000000ffff204224 */ /* 0x002fe400078e0029 */
[----:B------:R-:W-:-:S05]  /*4a00*/  @P4 IMAD.MOV.U32 R33, RZ, RZ, R40 ;  /* 0x000000ffff214224 */ /* 0x000fca00078e0028 */
[----:B------:R2:W4:Y:S02]  /*4a10*/  @P4 LDG.E.LTC128B.64 R24, desc[UR20][R32.64] ;  /* 0x0000001420184981 */ /* 0x000524000c1e1b20 */
.L_x_33:
[----:B------:R-:W-:Y:S05]  /*4a20*/  BSYNC B1 ;  /* 0x0000000000017941 */ /* 0x000fea0003800000 */
.L_x_19:
[----:B------:R-:W-:Y:S06]  /*4a30*/  BAR.SYNC.DEFER_BLOCKING 0x0 ;  /* 0x0000000000007b1d */ /* 0x000fec0000010000 */
[----:B------:R-:W-:Y:S01]  /*4a40*/  BSSY B1, `(.L_x_34) ;  /* 0x0000118000017945 */ /* 0x000fe20003800000 */
[----:B------:R-:W-:-:S04]  /*4a50*/  DEPBAR.LE SB5, 0x2 ;  /* 0x0000d0800000791a */ /* 0x000fc80000000000 */
[----:B------:R1:W-:Y:S04]  /*4a60*/  STS.128 [R27], R4 ;  /* 0x000000041b007388 */ /* 0x0003e80000000c00 */
[----:B------:R-:W-:Y:S01]  /*4a70*/  STS.128 [R27+0x40], R8 ;  /* 0x000040081b007388 */ /* 0x000fe20000000c00 */
[----:B------:R-:W-:Y:S01]  /*4a80*/  BAR.SYNC.DEFER_BLOCKING 0x0 ;  /* 0x0000000000007b1d */ /* 0x000fe20000010000 */
[----:B-1--4-:R-:W-:-:S05]  /*4a90*/  IMAD.MOV.U32 R4, RZ, RZ, R24 ;  /* 0x000000ffff047224 */ /* 0x012fca00078e0018 */
[----:B------:R-:W1:Y:S01]  /*4aa0*/  LDS.64 R54, [R26+UR6] ;  /* 0x000000061a367984 */ /* 0x000e620008000a00 */
[----:B------:R-:W-:Y:S02]  /*4ab0*/  MOV R5, R25 ;  /* 0x0000001900057202 */ /* 0x000fe40000000f00 */
[----:B------:R-:W-:Y:S01]  /*4ac0*/  IADD3 R6, P0, R41, UR16, RZ ;  /* 0x0000001029067c10 */ /* 0x000fe2000ff1e0ff */
[----:B------:R-:W2:Y:S03]  /*4ad0*/  LDS.64 R10, [R26+UR6+0x120] ;  /* 0x000120061a0a7984 */ /* 0x000ea60008000a00 */
[----:B------:R-:W-:Y:S01]  /*4ae0*/  IADD3.X R7, R40, UR17, RZ, P0, !PT ;  /* 0x0000001128077c10 */ /* 0x000fe200087fe4ff */
[----:B---3--:R-:W3:Y:S04]  /*4af0*/  LDS.64 R56, [R26+UR6+0x360] ;  /* 0x000360061a387984 */ /* 0x008ee80008000a00 */
[----:B------:R-:W3:Y:S01]  /*4b00*/  LDS.64 R8, [R26+UR6+0x240] ;  /* 0x000240061a087984 */ /* 0x000ee20008000a00 */
[----:B-1----:R-:W-:-:S02]  /*4b10*/  DMUL R54, R54, R48 ;  /* 0x0000003036367228 */ /* 0x002fc40000000000 */
[----:B--2---:R-:W-:-:S06]  /*4b20*/  DMUL R10, R10, R48 ;  /* 0x000000300a0a7228 */ /* 0x004fcc0000000000 */
[----:B------:R-:W-:Y:S01]  /*4b30*/  DFMA R54, R4, R46, R54 ;  /* 0x0000002e0436722b */ /* 0x000fe20000000036 */
[----:B------:R-:W-:Y:S01]  /*4b40*/  IMAD.MOV.U32 R4, RZ, RZ, R22 ;  /* 0x000000ffff047224 */ /* 0x000fe200078e0016 */
[----:B------:R-:W-:Y:S01]  /*4b50*/  MOV R5, R23 ;  /* 0x0000001700057202 */ /* 0x000fe20000000f00 */
[-C--:B---3--:R-:W-:Y:S02]  /*4b60*/  DMUL R56, R56, R48.reuse ;  /* 0x0000003038387228 */ /* 0x088fe40000000000 */
[----:B------:R-:W-:-:S03]  /*4b70*/  DMUL R8, R8, R48 ;  /* 0x0000003008087228 */ /* 0x000fc60000000000 */
[-C--:B------:R-:W-:Y:S01]  /*4b80*/  DFMA R10, R4, R46.reuse, R10 ;  /* 0x0000002e040a722b */ /* 0x080fe2000000000a */
[----:B------:R-:W-:Y:S01]  /*4b90*/  IMAD.MOV.U32 R4, RZ, RZ, R20 ;  /* 0x000000ffff047224 */ /* 0x000fe200078e0014 */
[----:B------:R-:W-:Y:S01]  /*4ba0*/  MOV R5, R21 ;  /* 0x0000001500057202 */ /* 0x000fe20000000f00 */
[----:B------:R-:W-:-:S05]  /*4bb0*/  DFMA R56, R2, R46, R56 ;  /* 0x0000002e0238722b */ /* 0x000fca0000000038 */
[----:B------:R-:W-:Y:S01]  /*4bc0*/  DFMA R8, R4, R46, R8 ;  /* 0x0000002e0408722b */ /* 0x000fe20000000008 */
[----:B------:R-:W-:Y:S01]  /*4bd0*/  VIADD R4, R29, 0x8 ;  /* 0x000000081d047836 */ /* 0x000fe20000000000 */
[----:B------:R-:W-:Y:S09]  /*4be0*/  @!P1 BRA `(.L_x_35) ;  /* 0x0000000c00a09947 */ /* 0x000ff20003800000 */
[----:B------:R-:W-:Y:S01]  /*4bf0*/  ULDC UR4, c[0x0][0x2b4] ;  /* 0x0000ad0000047ab9 */ /* 0x000fe20000000800 */
[----:B------:R-:W-:Y:S01]  /*4c00*/  BSSY B0, `(.L_x_36) ;  /* 0x000002f000007945 */ /* 0x000fe20003800000 */
[----:B------:R-:W-:-:S05]  /*4c10*/  IMAD.U32 R31, RZ, RZ, UR4 ;  /* 0x00000004ff1f7e24 */ /* 0x000fca000f8e00ff */
[----:B------:R-:W-:-:S04]  /*4c20*/  LOP3.LUT R5, R43, R31, RZ, 0xfc, !PT ;  /* 0x0000001f2b057212 */ /* 0x000fc800078efcff */
[----:B------:R-:W-:-:S13]  /*4c30*/  ISETP.NE.U32.AND P0, PT, R5, RZ, PT ;  /* 0x000000ff0500720c */ /* 0x000fda0003f05070 */
[----:B------:R-:W-:Y:S05]  /*4c40*/  @!P0 BRA `(.L_x_37) ;  /* 0x0000000000508947 */ /* 0x000fea0003800000 */
[----:B------:R-:W-:Y:S01]  /*4c50*/  ULDC.64 UR4, c[0x0][0x2b0] ;  /* 0x0000ac0000047ab9 */ /* 0x000fe20000000a00 */
[----:B------:R-:W-:Y:S01]  /*4c60*/  IMAD.MOV.U32 R31, RZ, RZ, R52 ;  /* 0x000000ffff1f7224 */ /* 0x000fe200078e0034 */
[----:B------:R-:W-:Y:S01]  /*4c70*/  MOV R36, UR5 ;  /* 0x0000000500247c02 */ /* 0x000fe20008000f00 */
[----:B------:R-:W-:Y:S01]  /*4c80*/  IMAD.U32 R37, RZ, RZ, UR4 ;  /* 0x00000004ff257e24 */ /* 0x000fe2000f8e00ff */
[----:B------:R-:W-:Y:S02]  /*4c90*/  MOV R30, R43 ;  /* 0x0000002b001e7202 */ /* 0x000fe40000000f00 */
[----:B------:R-:W-:Y:S02]  /*4ca0*/  MOV R35, 0x4cc0 ;  /* 0x00004cc000237802 */ /* 0x000fe40000000f00 */
[----:B-----5:R-:W-:Y:S05]  /*4cb0*/  CALL.REL.NOINC `($__internal_0_$__cuda_sm20_div_u64) ;  /* 0x0000005000c87944 */ /* 0x020fea0003c00000 */
[----:B------:R-:W-:Y:S01]  /*4cc0*/  IADD3 R33, P0, RZ, -R30, RZ ;  /* 0x8000001eff217210 */ /* 0x000fe20007f1e0ff */
[----:B------:R-:W-:Y:S01]  /*4cd0*/  ULDC.64 UR4, c[0x0][0x2b0] ;  /* 0x0000ac0000047ab9 */ /* 0x000fe20000000a00 */
[----:B------:R-:W-:Y:S01]  /*4ce0*/  MOV R42, R52 ;  /* 0x00000034002a7202 */ /* 0x000fe20000000f00 */
[----:B------:R-:W-:Y:S01]  /*4cf0*/  IMAD.U32 R31, RZ, RZ, UR5 ;  /* 0x00000005ff1f7e24 */ /* 0x000fe2000f8e00ff */
[----:B------:R-:W-:Y:S02]  /*4d00*/  IADD3.X R32, RZ, ~R32, RZ, P0, !PT ;  /* 0x80000020ff207210 */ /* 0x000fe400007fe4ff */
[----:B------:R-:W-:-:S05]  /*4d10*/  MOV R5, UR4 ;  /* 0x0000000400057c02 */ /* 0x000fca0008000f00 */
[-C--:B------:R-:W-:Y:S02]  /*4d20*/  IMAD R32, R32, R5.reuse, RZ ;  /* 0x0000000520207224 */ /* 0x080fe400078e02ff */
[----:B------:R-:W-:-:S04]  /*4d30*/  IMAD.WIDE.U32 R42, R33, R5, R42 ;  /* 0x00000005212a7225 */ /* 0x000fc800078e002a */
[----:B------:R-:W-:Y:S02]  /*4d40*/  IMAD R32, R33, R31, R32 ;  /* 0x0000001f21207224 */ /* 0x000fe400078e0220 */
[----:B------:R-:W-:Y:S01]  /*4d50*/  IMAD.MOV.U32 R33, RZ, RZ, R30 ;  /* 0x000000ffff217224 */ /* 0x000fe200078e001e */
[----:B------:R-:W-:Y:S02]  /*4d60*/  MOV R30, R42 ;  /* 0x0000002a001e7202 */ /* 0x000fe40000000f00 */
[----:B------:R-:W-:Y:S01]  /*4d70*/  IADD3 R32, R43, R32, RZ ;  /* 0x000000202b207210 */ /* 0x000fe20007ffe0ff */
[----:B------:R-:W-:Y:S05]  /*4d80*/  BRA `(.L_x_38) ;  /* 0x0000000000587947 */ /* 0x000fea0003800000 */
.L_x_37:
[----:B------:R-:W-:Y:S01]  /*4d90*/  ULDC UR4, c[0x0][0x2b0] ;  /* 0x0000ac0000047ab9 */ /* 0x000fe20000000800 */
[----:B------:R-:W-:Y:S02]  /*4da0*/  MOV R32, RZ ;  /* 0x000000ff00207202 */ /* 0x000fe40000000f00 */
[----:B------:R-:W-:-:S04]  /*4db0*/  MOV R5, UR4 ;  /* 0x0000000400057c02 */ /* 0x000fc80008000f00 */
[----:B------:R-:W1:Y:S01]  /*4dc0*/  I2F.U32.RP R30, R5 ;  /* 0x00000005001e7306 */ /* 0x000e620000209000 */
[----:B------:R-:W-:-:S07]  /*4dd0*/  ISETP.NE.U32.AND P0, PT, R5, RZ, PT ;  /* 0x000000ff0500720c */ /* 0x000fce0003f05070 */
[----:B-1----:R-:W1:Y:S02]  /*4de0*/  MUFU.RCP R30, R30 ;  /* 0x0000001e001e7308 */ /* 0x002e640000001000 */
[----:B-1----:R-:W-:-:S06]  /*4df0*/  IADD3 R30, R30, 0xffffffe, RZ ;  /* 0x0ffffffe1e1e7810 */ /* 0x002fcc0007ffe0ff */
[----:B------:R-:W1:Y:S02]  /*4e00*/  F2I.FTZ.U32.TRUNC.NTZ R33, R30 ;  /* 0x0000001e00217305 */ /* 0x000e64000021f000 */
[----:B-1----:R-:W-:-:S04]  /*4e10*/  IMAD R30, R33, R5, RZ ;  /* 0x00000005211e7224 */ /* 0x002fc800078e02ff */
[----:B------:R-:W-:-:S04]  /*4e20*/  IMAD.MOV R30, RZ, RZ, -R30 ;  /* 0x000000ffff1e7224 */ /* 0x000fc800078e0a1e */
[----:B------:R-:W-:-:S06]  /*4e30*/  IMAD.HI.U32 R30, R33, R30, R32 ;  /* 0x0000001e211e7227 */ /* 0x000fcc00078e0020 */
[----:B------:R-:W-:-:S04]  /*4e40*/  IMAD.HI.U32 R33, R30, R52, RZ ;  /* 0x000000341e217227 */ /* 0x000fc800078e00ff */
[----:B------:R-:W-:-:S04]  /*4e50*/  IMAD.MOV R30, RZ, RZ, -R33 ;  /* 0x000000ffff1e7224 */ /* 0x000fc800078e0a21 */
[----:B------:R-:W-:-:S05]  /*4e60*/  IMAD R30, R5, R30, R52 ;  /* 0x0000001e051e7224 */ /* 0x000fca00078e0234 */
[----:B------:R-:W-:-:S13]  /*4e70*/  ISETP.GE.U32.AND P3, PT, R30, R5, PT ;  /* 0x000000051e00720c */ /* 0x000fda0003f66070 */
[----:B------:R-:W-:Y:S01]  /*4e80*/  @P3 IADD3 R30, R30, -R5, RZ ;  /* 0x800000051e1e3210 */ /* 0x000fe20007ffe0ff */
[----:B------:R-:W-:-:S03]  /*4e90*/  @P3 VIADD R33, R33, 0x1 ;  /* 0x0000000121213836 */ /* 0x000fc60000000000 */
[----:B------:R-:W-:-:S13]  /*4ea0*/  ISETP.GE.U32.AND P2, PT, R30, R5, PT ;  /* 0x000000051e00720c */ /* 0x000fda0003f46070 */
[----:B------:R-:W-:Y:S02]  /*4eb0*/  @P2 IADD3 R33, R33, 0x1, RZ ;  /* 0x0000000121212810 */ /* 0x000fe40007ffe0ff */
[----:B------:R-:W-:-:S05]  /*4ec0*/  @!P0 LOP3.LUT R33, RZ, R5, RZ, 0x33, !PT ;  /* 0x00000005ff218212 */ /* 0x000fca00078e33ff */
[----:B------:R-:W-:-:S04]  /*4ed0*/  IMAD.MOV R30, RZ, RZ, -R33 ;  /* 0x000000ffff1e7224 */ /* 0x000fc800078e0a21 */
[----:B------:R-:W-:Y:S02]  /*4ee0*/  IMAD R30, R5, R30, R52 ;  /* 0x0000001e051e7224 */ /* 0x000fe400078e0234 */
.L_x_38:
[----:B------:R-:W-:Y:S05]  /*4ef0*/  BSYNC B0 ;  /* 0x0000000000007941 */ /* 0x000fea0003800000 */
.L_x_36:
[----:B------:R-:W-:Y:S01]  /*4f00*/  ULDC.64 UR4, c[0x0][0x210] ;  /* 0x0000840000047ab9 */ /* 0x000fe20000000a00 */
[--C-:B------:R-:W-:Y:S01]  /*4f10*/  SHF.R.U64 R30, R30, 0x3, R32.reuse ;  /* 0x000000031e1e7819 */ /* 0x100fe20000001220 */
[----:B------:R-:W-:Y:S01]  /*4f20*/  BSSY B0, `(.L_x_39) ;  /* 0x0000037000007945 */ /* 0x000fe20003800000 */
[----:B------:R-:W-:Y:S02]  /*4f30*/  ISETP.GE.AND P0, PT, R28, UR5, PT ;  /* 0x000000051c007c0c */ /* 0x000fe4000bf06270 */
[----:B------:R-:W-:Y:S02]  /*4f40*/  ISETP.LE.U32.AND P2, PT, R33, R30, PT ;  /* 0x0000001e2100720c */ /* 0x000fe40003f43070 */
[----:B------:R-:W-:Y:S02]  /*4f50*/  SHF.R.U32.HI R32, RZ, 0x3, R32 ;  /* 0x00000003ff207819 */ /* 0x000fe40000011620 */
[----:B------:R-:W-:Y:S01]  /*4f60*/  ISETP.LT.AND P3, PT, R29, UR4, !P0 ;  /* 0x000000041d007c0c */ /* 0x000fe2000c761270 */
[----:B------:R-:W-:Y:S01]  /*4f70*/  ULDC.64 UR4, c[0x0][0x2b8] ;  /* 0x0000ae0000047ab9 */ /* 0x000fe20000000a00 */
[----:B------:R-:W-:-:S04]  /*4f80*/  SHF.R.S32.HI R33, RZ, 0x1f, R33 ;  /* 0x0000001fff217819 */ /* 0x000fc80000011421 */
[----:B------:R-:W-:Y:S02]  /*4f90*/  ISETP.LE.U32.AND.EX P3, PT, R33, R32, P3, P2 ;  /* 0x000000202100720c */ /* 0x000fe40001f63120 */
[----:B------:R-:W-:-:S04]  /*4fa0*/  IADD3 R40, P2, R50, UR4, RZ ;  /* 0x0000000432287c10 */ /* 0x000fc8000ff5e0ff */
[----:B------:R-:W-:Y:S02]  /*4fb0*/  IADD3.X R41, R51, UR5, RZ, P2, !PT ;  /* 0x0000000533297c10 */ /* 0x000fe400097fe4ff */
[----:B------:R-:W-:-:S04]  /*4fc0*/  IADD3 R42, P2, R40, -UR12, RZ ;  /* 0x8000000c282a7c10 */ /* 0x000fc8000ff5e0ff */
[----:B------:R-:W-:Y:S01]  /*4fd0*/  IADD3.X R43, R41, ~UR13, RZ, P2, !PT ;  /* 0x8000000d292b7c10 */ /* 0x000fe200097fe4ff */
[----:B------:R1:W-:Y:S03]  /*4fe0*/  @P3 STG.E.64 desc[UR20][R50.64], R54 ;  /* 0x0000003632003986 */ /* 0x0003e6000c101b14 */
        /* <DEDUP_REMOVED lines=9> */
[----:B-1---5:R-:W-:Y:S05]  /*5080*/  CALL.REL.NOINC `($__internal_0_$__cuda_sm20_div_u64) ;  /* 0x0000004c00d47944 */ /* 0x022fea0003c00000 */
[----:B------:R-:W-:Y:S01]  /*5090*/  IADD3 R33, P2, RZ, -R30, RZ ;  /* 0x8000001eff217210 */ /* 0x000fe20007f5e0ff */
[----:B------:R-:W-:Y:S02]  /*50a0*/  ULDC.64 UR4, c[0x0][0x2b0] ;  /* 0x0000ac0000047ab9 */ /* 0x000fe40000000a00 */
[----:B------:R-:W-:Y:S02]  /*50b0*/  MOV R5, UR4 ;  /* 0x0000000400057c02 */ /* 0x000fe40008000f00 */
[----:B------:R-:W-:Y:S02]  /*50c0*/  IADD3.X R32, RZ, ~R32, RZ, P2, !PT ;  /* 0x80000020ff207210 */ /* 0x000fe400017fe4ff */
[----:B------:R-:W-:Y:S01]  /*50d0*/  MOV R31, UR5 ;  /* 0x00000005001f7c02 */ /* 0x000fe20008000f00 */
[----:B------:R-:W-:-:S04]  /*50e0*/  IMAD.WIDE.U32 R42, R33, R5, R42 ;  /* 0x00000005212a7225 */ /* 0x000fc800078e002a */
[----:B------:R-:W-:-:S04]  /*50f0*/  IMAD R32, R32, R5, RZ ;  /* 0x0000000520207224 */ /* 0x000fc800078e02ff */
[----:B------:R-:W-:Y:S02]  /*5100*/  IMAD R32, R33, R31, R32 ;  /* 0x0000001f21207224 */ /* 0x000fe400078e0220 */
[----:B------:R-:W-:Y:S01]  /*5110*/  IMAD.MOV.U32 R33, RZ, RZ, R30 ;  /* 0x000000ffff217224 */ /* 0x000fe200078e001e */
[----:B------:R-:W-:Y:S01]  /*5120*/  MOV R30, R42 ;  /* 0x0000002a001e7202 */ /* 0x000fe20000000f00 */
[----:B------:R-:W-:Y:S01]  /*5130*/  IMAD.IADD R32, R32, 0x1, R43 ;  /* 0x0000000120207824 */ /* 0x000fe200078e022b */
[----:B------:R-:W-:Y:S05]  /*5140*/  BRA `(.L_x_41) ;  /* 0x0000000000507947 */ /* 0x000fea0003800000 */
.L_x_40:
[----:B------:R-:W2:Y:S01]  /*5150*/  I2F.U32.RP R30, R5 ;  /* 0x00000005001e7306 */ /* 0x000ea20000209000 */
[----:B------:R-:W-:Y:S02]  /*5160*/  MOV R32, RZ ;  /* 0x000000ff00207202 */ /* 0x000fe40000000f00 */
[----:B------:R-:W-:-:S05]  /*5170*/  ISETP.NE.U32.AND P2, PT, R5, RZ, PT ;  /* 0x000000ff0500720c */ /* 0x000fca0003f45070 */
[----:B--2---:R-:W2:Y:S02]  /*5180*/  MUFU.RCP R30, R30 ;  /* 0x0000001e001e7308 */ /* 0x004ea40000001000 */
[----:B--2---:R-:W-:-:S06]  /*5190*/  IADD3 R30, R30, 0xffffffe, RZ ;  /* 0x0ffffffe1e1e7810 */ /* 0x004fcc0007ffe0ff */
[----:B------:R-:W2:Y:S02]  /*51a0*/  F2I.FTZ.U32.TRUNC.NTZ R33, R30 ;  /* 0x0000001e00217305 */ /* 0x000ea4000021f000 */
[----:B--2---:R-:W-:-:S04]  /*51b0*/  IMAD.MOV R30, RZ, RZ, -R33 ;  /* 0x000000ffff1e7224 */ /* 0x004fc800078e0a21 */
[----:B------:R-:W-:-:S04]  /*51c0*/  IMAD R30, R30, R5, RZ ;  /* 0x000000051e1e7224 */ /* 0x000fc800078e02ff */
        /* <DEDUP_REMOVED lines=9> */
[----:B------:R-:W-:-:S04]  /*5260*/  @!P2 LOP3.LUT R33, RZ, R5, RZ, 0x33, !PT ;  /* 0x00000005ff21a212 */ /* 0x000fc800078e33ff */
[----:B------:R-:W-:-:S05]  /*5270*/  IADD3 R30, -R33, RZ, RZ ;  /* 0x000000ff211e7210 */ /* 0x000fca0007ffe1ff */
[----:B------:R-:W-:Y:S02]  /*5280*/  IMAD R30, R5, R30, R42 ;  /* 0x0000001e051e7224 */ /* 0x000fe400078e022a */
.L_x_41:
[----:B------:R-:W-:Y:S05]  /*5290*/  BSYNC B0 ;  /* 0x0000000000007941 */ /* 0x000fea0003800000 */
.L_x_39:
[--C-:B------:R-:W-:Y:S01]  /*52a0*/  SHF.R.U64 R34, R30, 0x3, R32.reuse ;  /* 0x000000031e227819 */ /* 0x100fe20000001220 */
[----:B------:R-:W-:Y:S01]  /*52b0*/  VIADD R30, R29, 0x1 ;  /* 0x000000011d1e7836 */ /* 0x000fe20000000000 */
[----:B------:R-:W-:Y:S01]  /*52c0*/  ULDC UR4, c[0x0][0x210] ;  /* 0x0000840000047ab9 */ /* 0x000fe20000000800 */
[----:B------:R-:W-:Y:S01]  /*52d0*/  SHF.R.U32.HI R32, RZ, 0x3, R32 ;  /* 0x00000003ff207819 */ /* 0x000fe20000011620 */
[----:B------:R-:W-:Y:S01]  /*52e0*/  BSSY B0, `(.L_x_42) ;  /* 0x0000035000007945 */ /* 0x000fe20003800000 */
[----:B------:R-:W-:Y:S02]  /*52f0*/  ISETP.LE.U32.AND P2, PT, R33, R34, PT ;  /* 0x000000222100720c */ /* 0x000fe40003f43070 */
        /* <DEDUP_REMOVED lines=9> */
[----:B--2---:R-:W-:-:S04]  /*5390*/  LOP3.LUT R10, R53, R31, RZ, 0xfc, !PT ;  /* 0x0000001f350a7212 */ /* 0x004fc800078efcff */
        /* <DEDUP_REMOVED lines=16> */
[----:B------:R-:W-:Y:S01]  /*54a0*/  IMAD R11, R10, R31, R11 ;  /* 0x0000001f0a0b7224 */ /* 0x000fe200078e020b */
[----:B------:R-:W-:-:S04]  /*54b0*/  MOV R10, R52 ;  /* 0x00000034000a7202 */ /* 0x000fc80000000f00 */
[----:B------:R-:W-:Y:S01]  /*54c0*/  IADD3 R11, R11, R53, RZ ;  /* 0x000000350b0b7210 */ /* 0x000fe20007ffe0ff */
[----:B------:R-:W-:Y:S05]  /*54d0*/  BRA `(.L_x_44) ;  /* 0x0000000000547947 */ /* 0x000fea0003800000 */
.L_x_43:
[----:B------:R-:W2:Y:S01]  /*54e0*/  I2F.U32.RP R10, R5 ;  /* 0x00000005000a7306 */ /* 0x000ea20000209000 */
[----:B------:R-:W-:Y:S01]  /*54f0*/  IMAD.MOV.U32 R32, RZ, RZ, RZ ;  /* 0x000000ffff207224 */ /* 0x000fe200078e00ff */
[----:B------:R-:W-:Y:S01]  /*5500*/  ISETP.NE.U32.AND P2, PT, R5, RZ, PT ;  /* 0x000000ff0500720c */ /* 0x000fe20003f45070 */
[----:B------:R-:W-:-:S05]  /*5510*/  IMAD.MOV.U32 R11, RZ, RZ, RZ ;  /* 0x000000ffff0b7224 */ /* 0x000fca00078e00ff */
[----:B--2---:R-:W2:Y:S02]  /*5520*/  MUFU.RCP R10, R10 ;  /* 0x0000000a000a7308 */ /* 0x004ea40000001000 */
[----:B--2---:R-:W-:-:S06]  /*5530*/  IADD3 R10, R10, 0xffffffe, RZ ;  /* 0x0ffffffe0a0a7810 */ /* 0x004fcc0007ffe0ff */
[----:B------:R-:W2:Y:S02]  /*5540*/  F2I.FTZ.U32.TRUNC.NTZ R33, R10 ;  /* 0x0000000a00217305 */ /* 0x000ea4000021f000 */
[----:B--2---:R-:W-:-:S05]  /*5550*/  IADD3 R10, RZ, -R33, RZ ;  /* 0x80000021ff0a7210 */ /* 0x004fca0007ffe0ff */
[----:B------:R-:W-:-:S04]  /*5560*/  IMAD R10, R10, R5, RZ ;  /* 0x000000050a0a7224 */ /* 0x000fc800078e02ff */
[----:B------:R-:W-:-:S06]  /*5570*/  IMAD.HI.U32 R30, R33, R10, R32 ;  /* 0x0000000a211e7227 */ /* 0x000fcc00078e0020 */
[----:B------:R-:W-:-:S05]  /*5580*/  IMAD.HI.U32 R30, R30, R52, RZ ;  /* 0x000000341e1e7227 */ /* 0x000fca00078e00ff */
[----:B------:R-:W-:-:S05]  /*5590*/  IADD3 R10, -R30, RZ, RZ ;  /* 0x000000ff1e0a7210 */ /* 0x000fca0007ffe1ff */
[----:B------:R-:W-:-:S05]  /*55a0*/  IMAD R10, R5, R10, R52 ;  /* 0x0000000a050a7224 */ /* 0x000fca00078e0234 */
[----:B------:R-:W-:-:S13]  /*55b0*/  ISETP.GE.U32.AND P4, PT, R10, R5, PT ;  /* 0x000000050a00720c */ /* 0x000fda0003f86070 */
[----:B------:R-:W-:Y:S01]  /*55c0*/  @P4 IMAD.IADD R10, R10, 0x1, -R5 ;  /* 0x000000010a0a4824 */ /* 0x000fe200078e0a05 */
[----:B------:R-:W-:-:S04]  /*55d0*/  @P4 IADD3 R30, R30, 0x1, RZ ;  /* 0x000000011e1e4810 */ /* 0x000fc80007ffe0ff */
[----:B------:R-:W-:-:S13]  /*55e0*/  ISETP.GE.U32.AND P3, PT, R10, R5, PT ;  /* 0x000000050a00720c */ /* 0x000fda0003f66070 */
[----:B------:R-:W-:Y:S01]  /*55f0*/  @P3 VIADD R30, R30, 0x1 ;  /* 0x000000011e1e3836 */ /* 0x000fe20000000000 */
[----:B------:R-:W-:-:S04]  /*5600*/  @!P2 LOP3.LUT R30, RZ, R5, RZ, 0x33, !PT ;  /* 0x00000005ff1ea212 */ /* 0x000fc800078e33ff */
[----:B------:R-:W-:-:S05]  /*5610*/  IADD3 R10, -R30, RZ, RZ ;  /* 0x000000ff1e0a7210 */ /* 0x000fca0007ffe1ff */
[----:B------:R-:W-:Y:S02]  /*5620*/  IMAD R10, R5, R10, R52 ;  /* 0x0000000a050a7224 */ /* 0x000fe400078e0234 */
.L_x_44:
[----:B------:R-:W-:Y:S05]  /*5630*/  BSYNC B0 ;  /* 0x0000000000007941 */ /* 0x000fea0003800000 */
.L_x_42:
        /* <DEDUP_REMOVED lines=24> */
[----:B-12--5:R-:W-:Y:S05]  /*57c0*/  CALL.REL.NOINC `($__internal_0_$__cuda_sm20_div_u64) ;  /* 0x0000004800047944 */ /* 0x026fea0003c00000 */
[----:B------:R-:W-:Y:S01]  /*57d0*/  IADD3 R5, P2, RZ, -R30, RZ ;  /* 0x8000001eff057210 */ /* 0x000fe20007f5e0ff */
[----:B------:R-:W-:-:S03]  /*57e0*/  ULDC.64 UR4, c[0x0][0x2b0] ;  /* 0x0000ac0000047ab9 */ /* 0x000fc60000000a00 */
[----:B------:R-:W-:Y:S01]  /*57f0*/  IADD3.X R8, RZ, ~R32, RZ, P2, !PT ;  /* 0x80000020ff087210 */ /* 0x000fe200017fe4ff */
[----:B------:R-:W-:-:S04]  /*5800*/  IMAD.WIDE.U32 R40, R5, UR4, R40 ;  /* 0x0000000405287c25 */ /* 0x000fc8000f8e0028 */
[----:B------:R-:W-:-:S04]  /*5810*/  IMAD R8, R8, UR4, RZ ;  /* 0x0000000408087c24 */ /* 0x000fc8000f8e02ff */
[----:B------:R-:W-:Y:S01]  /*5820*/  IMAD R8, R5, UR5, R8 ;  /* 0x0000000505087c24 */ /* 0x000fe2000f8e0208 */
[----:B------:R-:W-:-:S04]  /*5830*/  MOV R5, R40 ;  /* 0x0000002800057202 */ /* 0x000fc80000000f00 */
[----:B------:R-:W-:Y:S01]  /*5840*/  IADD3 R9, R8, R41, RZ ;  /* 0x0000002908097210 */ /* 0x000fe20007ffe0ff */
[----:B------:R-:W-:Y:S05]  /*5850*/  BRA `(.L_x_47) ;  /* 0x0000000000547947 */ /* 0x000fea0003800000 */
.L_x_46:
[----:B--2---:R-:W2:Y:S01]  /*5860*/  I2F.U32.RP R8, R5 ;  /* 0x0000000500087306 */ /* 0x004ea20000209000 */
        /* <DEDUP_REMOVED lines=20> */
.L_x_47:
[----:B------:R-:W-:Y:S05]  /*59b0*/  BSYNC B0 ;  /* 0x0000000000007941 */ /* 0x000fea0003800000 */
.L_x_45:
[--C-:B------:R-:W-:Y:S01]  /*59c0*/  SHF.R.U64 R8, R5, 0x3, R9.reuse ;  /* 0x0000000305087819 */ /* 0x100fe20000001209 */
[----:B------:R-:W-:Y:S01]  /*59d0*/  VIADD R5, R29, 0x3 ;  /* 0x000000031d057836 */ /* 0x000fe20000000000 */
[----:B------:R-:W-:Y:S01]  /*59e0*/  ULDC UR4, c[0x0][0x210] ;  /* 0x0000840000047ab9 */ /* 0x000fe20000000800 */
[----:B------:R-:W-:Y:S02]  /*59f0*/  SHF.R.U32.HI R9, RZ, 0x3, R9 ;  /* 0x00000003ff097819 */ /* 0x000fe40000011609 */
[----:B------:R-:W-:Y:S02]  /*5a00*/  ISETP.LE.U32.AND P2, PT, R30, R8, PT ;  /* 0x000000081e00720c */ /* 0x000fe40003f43070 */
[----:B------:R-:W-:Y:S02]  /*5a10*/  ISETP.LT.AND P0, PT, R5, UR4, !P0 ;  /* 0x0000000405007c0c */ /* 0x000fe4000c701270 */
[----:B------:R-:W-:-:S04]  /*5a20*/  SHF.R.S32.HI R30, RZ, 0x1f, R30 ;  /* 0x0000001fff1e7819 */ /* 0x000fc8000001141e */
[----:B------:R-:W-:-:S13]  /*5a30*/  ISETP.LE.U32.AND.EX P0, PT, R30, R9, P0, P2 ;  /* 0x000000091e00720c */ /* 0x000fda0000703120 */
[----:B------:R-:W-:Y:S05]  /*5a40*/  @!P0 BRA `(.L_x_48) ;  /* 0x00000000005c8947 */ /* 0x000fea0003800000 */
[----:B------:R2:W-:Y:S01]  /*5a50*/  STG.E.64 desc[UR20][R10.64], R56 ;  /* 0x000000380a007986 */ /* 0x0005e2000c101b14 */
[----:B------:R-:W-:Y:S05]  /*5a60*/  BRA `(.L_x_48) ;  /* 0x0000000000547947 */ /* 0x000fea0003800000 */
.L_x_35:
[----:B------:R-:W-:Y:S01]  /*5a70*/  ULDC UR5, c[0x0][0x214] ;  /* 0x0000850000057ab9 */ /* 0x000fe20000000800 */
[----:B------:R-:W-:Y:S01]  /*5a80*/  ULDC.64 UR8, c[0x0][0x2b8] ;  /* 0x0000ae0000087ab9 */ /* 0x000fe20000000a00 */
[----:B------:R-:W-:Y:S01]  /*5a90*/  ISETP.GE.AND P0, PT, R28, UR5, PT ;  /* 0x000000051c007c0c */ /* 0x000fe2000bf06270 */
[C---:B------:R-:W-:Y:S01]  /*5aa0*/  VIADD R31, R29.reuse, 0x1 ;  /* 0x000000011d1f7836 */ /* 0x040fe20000000000 */
[----:B------:R-:W-:Y:S01]  /*5ab0*/  IADD3 R32, P2, R50, UR8, RZ ;  /* 0x0000000832207c10 */ /* 0x000fe2000ff5e0ff */
[C---:B------:R-:W-:Y:S01]  /*5ac0*/  VIADD R5, R29.reuse, 0x2 ;  /* 0x000000021d057836 */ /* 0x040fe20000000000 */
[----:B------:R-:W-:Y:S02]  /*5ad0*/  ISETP.LT.AND P4, PT, R29, UR4, !P0 ;  /* 0x000000041d007c0c */ /* 0x000fe4000c781270 */
[----:B------:R-:W-:Y:S02]  /*5ae0*/  ISETP.LT.AND P3, PT, R31, UR4, !P0 ;  /* 0x000000041f007c0c */ /* 0x000fe4000c761270 */
[----:B------:R-:W-:-:S02]  /*5af0*/  IADD3.X R33, R51, UR9, RZ, P2, !PT ;  /* 0x0000000933217c10 */ /* 0x000fc400097fe4ff */
[----:B------:R-:W-:Y:S02]  /*5b00*/  IADD3 R34, P5, R32, UR8, RZ ;  /* 0x0000000820227c10 */ /* 0x000fe4000ffbe0ff */
[----:B------:R-:W-:Y:S02]  /*5b10*/  ISETP.LT.AND P2, PT, R5, UR4, !P0 ;  /* 0x0000000405007c0c */ /* 0x000fe4000c741270 */
[----:B------:R-:W-:Y:S02]  /*5b20*/  ISETP.LT.AND P0, PT, R30, UR4, !P0 ;  /* 0x000000041e007c0c */ /* 0x000fe4000c701270 */
[----:B------:R-:W-:Y:S01]  /*5b30*/  IADD3.X R35, R33, UR9, RZ, P5, !PT ;  /* 0x0000000921237c10 */ /* 0x000fe2000affe4ff */
[----:B------:R-:W-:Y:S01]  /*5b40*/  @P4 IMAD.MOV.U32 R36, RZ, RZ, R50 ;  /* 0x000000ffff244224 */ /* 0x000fe200078e0032 */
[----:B------:R-:W-:Y:S01]  /*5b50*/  IADD3 R30, P5, R34, UR8, RZ ;  /* 0x00000008221e7c10 */ /* 0x000fe2000ffbe0ff */
[----:B------:R-:W-:-:S03]  /*5b60*/  @P4 IMAD.MOV.U32 R37, RZ, RZ, R51 ;  /* 0x000000ffff254224 */ /* 0x000fc600078e0033 */
[----:B------:R-:W-:Y:S02]  /*5b70*/  IADD3.X R31, R35, UR9, RZ, P5, !PT ;  /* 0x00000009231f7c10 */ /* 0x000fe4000affe4ff */
[----:B------:R1:W-:Y:S04]  /*5b80*/  @P4 STG.E.64 desc[UR20][R36.64], R54 ;  /* 0x0000003624004986 */ /* 0x0003e8000c101b14 */
[----:B------:R1:W-:Y:S04]  /*5b90*/  @P3 STG.E.64 desc[UR20][R32.64], R10 ;  /* 0x0000000a20003986 */ /* 0x0003e8000c101b14 */
[----:B------:R1:W-:Y:S04]  /*5ba0*/  @P2 STG.E.64 desc[UR20][R34.64], R8 ;  /* 0x0000000822002986 */ /* 0x0003e8000c101b14 */
[----:B------:R1:W-:Y:S02]  /*5bb0*/  @P0 STG.E.64 desc[UR20][R30.64], R56 ;  /* 0x000000381e000986 */ /* 0x0003e4000c101b14 */
.L_x_48:
[----:B------:R-:W-:Y:S05]  /*5bc0*/  BSYNC B1 ;  /* 0x0000000000017941 */ /* 0x000fea0003800000 */
.L_x_34:
[----:B------:R-:W-:Y:S01]  /*5bd0*/  ULDC.64 UR8, c[0x0][0x2d0] ;  /* 0x0000b40000087ab9 */ /* 0x000fe20000000a00 */
[----:B------:R-:W-:Y:S01]  /*5be0*/  BSSY B1, `(.L_x_49) ;  /* 0x00000ef000017945 */ /* 0x000fe20003800000 */
[----:B-1----:R-:W-:-:S04]  /*5bf0*/  IADD3 R8, P0, R50, UR8, RZ ;  /* 0x0000000832087c10 */ /* 0x002fc8000ff1e0ff */
[----:B------:R-:W-:Y:S01]  /*5c00*/  IADD3.X R9, R51, UR9, RZ, P0, !PT ;  /* 0x0000000933097c10 */ /* 0x000fe200087fe4ff */
[----:B------:R-:W-:Y:S08]  /*5c10*/  @!P1 BRA `(.L_x_50) ;  /* 0x0000000c00589947 */ /* 0x000ff00003800000 */
[----:B--2---:R-:W-:Y:S01]  /*5c20*/  IADD3 R10, P0, R6, -UR10, RZ ;  /* 0x8000000a060a7c10 */ /* 0x004fe2000ff1e0ff */
        /* <DEDUP_REMOVED lines=10> */
[----:B-----5:R-:W-:Y:S05]  /*5cd0*/  CALL.REL.NOINC `($__internal_0_$__cuda_sm20_div_u64) ;  /* 0x0000004000c07944 */ /* 0x020fea0003c00000 */
        /* <DEDUP_REMOVED lines=8> */
.L_x_52:
[----:B------:R-:W1:Y:S01]  /*5d60*/  I2F.U32.RP R5, UR18 ;  /* 0x0000001200057d06 */ /* 0x000e620008209000 */
[----:B------:R-:W-:Y:S01]  /*5d70*/  IMAD.MOV.U32 R30, RZ, RZ, RZ ;  /* 0x000000ffff1e7224 */ /* 0x000fe200078e00ff */
[----:B------:R-:W-:Y:S01]  /*5d80*/  ISETP.NE.U32.AND P0, PT, RZ, UR18, PT ;  /* 0x00000012ff007c0c */ /* 0x000fe2000bf05070 */
[----:B------:R-:W-:-:S05]  /*5d90*/  IMAD.MOV.U32 R11, RZ, RZ, RZ ;  /* 0x000000ffff0b7224 */ /* 0x000fca00078e00ff */
[----:B-1----:R-:W1:Y:S02]  /*5da0*/  MUFU.RCP R5, R5 ;  /* 0x0000000500057308 */ /* 0x002e640000001000 */
[----:B-1----:R-:W-:-:S06]  /*5db0*/  IADD3 R5, R5, 0xffffffe, RZ ;  /* 0x0ffffffe05057810 */ /* 0x002fcc0007ffe0ff */
[----:B------:R-:W1:Y:S02]  /*5dc0*/  F2I.FTZ.U32.TRUNC.NTZ R31, R5 ;  /* 0x00000005001f7305 */ /* 0x000e64000021f000 */
[----:B-1----:R-:W-:-:S05]  /*5dd0*/  IADD3 R5, RZ, -R31, RZ ;  /* 0x8000001fff057210 */ /* 0x002fca0007ffe0ff */
        /* <DEDUP_REMOVED lines=8> */
[----:B------:R-:W-:-:S13]  /*5e60*/  ISETP.GE.U32.AND P2, PT, R5, UR18, PT ;  /* 0x0000001205007c0c */ /* 0x000fda000bf46070 */
[----:B------:R-:W-:Y:S01]  /*5e70*/  @P2 VIADD R30, R30, 0x1 ;  /* 0x000000011e1e2836 */ /* 0x000fe20000000000 */
[----:B------:R-:W-:-:S04]  /*5e80*/  @!P0 LOP3.LUT R30, RZ, UR18, RZ, 0x33, !PT ;  /* 0x00000012ff1e8c12 */ /* 0x000fc8000f8e33ff */
[----:B------:R-:W-:-:S05]  /*5e90*/  IADD3 R5, -R30, RZ, RZ ;  /* 0x000000ff1e057210 */ /* 0x000fca0007ffe1ff */
[----:B------:R-:W-:Y:S02]  /*5ea0*/  IMAD R5, R5, UR18, R10 ;  /* 0x0000001205057c24 */ /* 0x000fe4000f8e020a */
.L_x_53:
[----:B------:R-:W-:Y:S05]  /*5eb0*/  BSYNC B0 ;  /* 0x0000000000007941 */ /* 0x000fea0003800000 */
.L_x_51:
[----:B------:R-:W-:Y:S01]  /*5ec0*/  ULDC.64 UR4, c[0x0][0x210] ;  /* 0x0000840000047ab9 */ /* 0x000fe20000000a00 */
[--C-:B------:R-:W-:Y:S02]  /*5ed0*/  SHF.R.U64 R5, R5, 0x3, R11.reuse ;  /* 0x0000000305057819 */ /* 0x100fe4000000120b */
[----:B------:R-:W-:Y:S02]  /*5ee0*/  ISETP.GE.AND P0, PT, R28, UR5, PT ;  /* 0x000000051c007c0c */ /* 0x000fe4000bf06270 */
[----:B------:R-:W-:Y:S02]  /*5ef0*/  ISETP.LE.U32.AND P2, PT, R30, R5, PT ;  /* 0x000000051e00720c */ /* 0x000fe40003f43070 */
[----:B------:R-:W-:Y:S02]  /*5f00*/  SHF.R.U32.HI R11, RZ, 0x3, R11 ;  /* 0x00000003ff0b7819 */ /* 0x000fe4000001160b */
[----:B------:R-:W-:Y:S02]  /*5f10*/  ISETP.LT.AND P3, PT, R4, UR4, !P0 ;  /* 0x0000000404007c0c */ /* 0x000fe4000c761270 */
[----:B------:R-:W-:-:S04]  /*5f20*/  SHF.R.S32.HI R30, RZ, 0x1f, R30 ;  /* 0x0000001fff1e7819 */ /* 0x000fc8000001141e */
[----:B------:R-:W-:-:S13]  /*5f30*/  ISETP.LE.U32.AND.EX P2, PT, R30, R11, P3, P2 ;  /* 0x0000000b1e00720c */ /* 0x000fda0001f43120 */
[----:B------:R1:W4:Y:S01]  /*5f40*/  @P2 LDG.E.LTC128B.64 R24, desc[UR20][R6.64] ;  /* 0x0000001406182981 */ /* 0x000322000c1e1b20 */
[----:B------:R-:W-:Y:S01]  /*5f50*/  BSSY B0, `(.L_x_54) ;  /* 0x000002b000007945 */ /* 0x000fe20003800000 */
[----:B-1----:R-:W-:-:S04]  /*5f60*/  IADD3 R6, P2, R6, UR14, RZ ;  /* 0x0000000e06067c10 */ /* 0x002fc8000ff5e0ff */
        /* <DEDUP_REMOVED lines=11> */
[----:B----45:R-:W-:Y:S05]  /*6020*/  CALL.REL.NOINC `($__internal_0_$__cuda_sm20_div_u64) ;  /* 0x0000003c00ec7944 */ /* 0x030fea0003c00000 */
        /* <DEDUP_REMOVED lines=8> */
.L_x_55:
        /* <DEDUP_REMOVED lines=21> */
.L_x_56:
[----:B------:R-:W-:Y:S05]  /*6200*/  BSYNC B0 ;  /* 0x0000000000007941 */ /* 0x000fea0003800000 */
.L_x_54:
        /* <DEDUP_REMOVED lines=31> */
.L_x_58:
        /* <DEDUP_REMOVED lines=21> */
.L_x_59:
[----:B------:R-:W-:Y:S05]  /*6550*/  BSYNC B0 ;  /* 0x0000000000007941 */ /* 0x000fea0003800000 */
.L_x_57:
        /* <DEDUP_REMOVED lines=31> */
.L_x_61:
        /* <DEDUP_REMOVED lines=21> */
.L_x_62:
[----:B------:R-:W-:Y:S05]  /*68a0*/  BSYNC B0 ;  /* 0x0000000000007941 */ /* 0x000fea0003800000 */
.L_x_60:
[--C-:B------:R-:W-:Y:S01]  /*68b0*/  SHF.R.U64 R5, R5, 0x3, R11.reuse ;  /* 0x0000000305057819 */ /* 0x100fe2000000120b */
[----:B------:R-:W-:Y:S01]  /*68c0*/  VIADD R10, R29, 0xb ;  /* 0x0000000b1d0a7836 */ /* 0x000fe20000000000 */
[----:B------:R-:W-:Y:S01]  /*68d0*/  ULDC UR4, c[0x0][0x210] ;  /* 0x0000840000047ab9 */ /* 0x000fe20000000800 */
[----:B------:R-:W-:Y:S02]  /*68e0*/  SHF.R.U32.HI R11, RZ, 0x3, R11 ;  /* 0x00000003ff0b7819 */ /* 0x000fe4000001160b */
[----:B------:R-:W-:Y:S02]  /*68f0*/  ISETP.LE.U32.AND P2, PT, R30, R5, PT ;  /* 0x000000051e00720c */ /* 0x000fe40003f43070 */
[----:B------:R-:W-:Y:S01]  /*6900*/  ISETP.LT.AND P4, PT, R10, UR4, !P0 ;  /* 0x000000040a007c0c */ /* 0x000fe2000c781270 */
[----:B------:R-:W-:Y:S01]  /*6910*/  IMAD.MOV.U32 R10, RZ, RZ, R2 ;  /* 0x000000ffff0a7224 */ /* 0x000fe200078e0002 */
[----:B------:R-:W-:-:S04]  /*6920*/  SHF.R.S32.HI R30, RZ, 0x1f, R30 ;  /* 0x0000001fff1e7819 */ /* 0x000fc8000001141e */
[----:B------:R-:W-:Y:S01]  /*6930*/  ISETP.LE.U32.AND.EX P2, PT, R30, R11, P4, P2 ;  /* 0x0000000b1e00720c */ /* 0x000fe20002743120 */
[----:B------:R-:W-:-:S12]  /*6940*/  IMAD.MOV.U32 R11, RZ, RZ, R3 ;  /* 0x000000ffff0b7224 */ /* 0x000fd800078e0003 */
[----:B------:R-:W-:Y:S05]  /*6950*/  @!P2 BRA `(.L_x_63) ;  /* 0x00000000005ca947 */ /* 0x000fea0003800000 */
[----:B------:R1:W4:Y:S01]  /*6960*/  LDG.E.LTC128B.64 R10, desc[UR20][R6.64] ;  /* 0x00000014060a7981 */ /* 0x000322000c1e1b20 */
[----:B------:R-:W-:Y:S05]  /*6970*/  BRA `(.L_x_63) ;  /* 0x0000000000547947 */ /* 0x000fea0003800000 */
.L_x_50:
[----:B------:R-:W-:Y:S01]  /*6980*/  ULDC UR5, c[0x0][0x214] ;  /* 0x0000850000057ab9 */ /* 0x000fe20000000800 */
[----:B------:R-:W-:Y:S01]  /*6990*/  IADD3 R30, P0, R6, UR14, RZ ;  /* 0x0000000e061e7c10 */ /* 0x000fe2000ff1e0ff */
[C---:B------:R-:W-:Y:S01]  /*69a0*/  VIADD R5, R29.reuse, 0x9 ;  /* 0x000000091d057836 */ /* 0x040fe20000000000 */
[----:B------:R-:W-:Y:S01]  /*69b0*/  ISETP.GE.AND P4, PT, R28, UR5, PT ;  /* 0x000000051c007c0c */ /* 0x000fe2000bf86270 */
[----:B--2---:R-:W-:Y:S01]  /*69c0*/  VIADD R10, R29, 0xa ;  /* 0x0000000a1d0a7836 */ /* 0x004fe20000000000 */
[----:B------:R-:W-:Y:S02]  /*69d0*/  IADD3.X R31, R7, UR15, RZ, P0, !PT ;  /* 0x0000000f071f7c10 */ /* 0x000fe400087fe4ff */
[----:B------:R-:W-:Y:S01]  /*69e0*/  ISETP.LT.AND P2, PT, R5, UR4, !P4 ;  /* 0x0000000405007c0c */ /* 0x000fe2000e741270 */
[----:B------:R-:W-:Y:S01]  /*69f0*/  VIADD R5, R29, 0xb ;  /* 0x0000000b1d057836 */ /* 0x000fe20000000000 */
[----:B------:R-:W-:Y:S02]  /*6a00*/  IADD3 R32, P0, R30, UR14, RZ ;  /* 0x0000000e1e207c10 */ /* 0x000fe4000ff1e0ff */
[----:B------:R-:W-:-:S02]  /*6a10*/  ISETP.LT.AND P3, PT, R4, UR4, !P4 ;  /* 0x0000000404007c0c */ /* 0x000fc4000e761270 */
[----:B------:R-:W-:Y:S02]  /*6a20*/  IADD3.X R33, R31, UR15, RZ, P0, !PT ;  /* 0x0000000f1f217c10 */ /* 0x000fe400087fe4ff */
[----:B------:R-:W-:Y:S02]  /*6a30*/  ISETP.LT.AND P0, PT, R10, UR4, !P4 ;  /* 0x000000040a007c0c */ /* 0x000fe4000e701270 */
[----:B------:R-:W-:Y:S02]  /*6a40*/  ISETP.LT.AND P4, PT, R5, UR4, !P4 ;  /* 0x0000000405007c0c */ /* 0x000fe4000e781270 */
[----:B------:R-:W-:Y:S01]  /*6a50*/  IADD3 R34, P5, R32, UR14, RZ ;  /* 0x0000000e20227c10 */ /* 0x000fe2000ffbe0ff */
[----:B------:R-:W-:Y:S01]  /*6a60*/  IMAD.MOV.U32 R10, RZ, RZ, R2 ;  /* 0x000000ffff0a7224 */ /* 0x000fe200078e0002 */
[----:B------:R2:W4:Y:S01]  /*6a70*/  @P2 LDG.E.LTC128B.64 R22, desc[UR20][R30.64] ;  /* 0x000000141e162981 */ /* 0x000522000c1e1b20 */
[----:B------:R-:W-:Y:S01]  /*6a80*/  IMAD.MOV.U32 R11, RZ, RZ, R3 ;  /* 0x000000ffff0b7224 */ /* 0x000fe200078e0003 */
[----:B------:R-:W-:-:S02]  /*6a90*/  IADD3.X R35, R33, UR15, RZ, P5, !PT ;  /* 0x0000000f21237c10 */ /* 0x000fc4000affe4ff */
[----:B------:R2:W4:Y:S04]  /*6aa0*/  @P3 LDG.E.LTC128B.64 R24, desc[UR20][R6.64] ;  /* 0x0000001406183981 */ /* 0x000528000c1e1b20 */
[----:B------:R2:W4:Y:S04]  /*6ab0*/  @P0 LDG.E.LTC128B.64 R20, desc[UR20][R32.64] ;  /* 0x0000001420140981 */ /* 0x000528000c1e1b20 */
[----:B------:R2:W4:Y:S02]  /*6ac0*/  @P4 LDG.E.LTC128B.64 R10, desc[UR20][R34.64] ;  /* 0x00000014220a4981 */ /* 0x000524000c1e1b20 */
.L_x_63:
[----:B------:R-:W-:Y:S05]  /*6ad0*/  BSYNC B1 ;  /* 0x0000000000017941 */ /* 0x000fea0003800000 */
.L_x_49:
[----:B------:R-:W-:Y:S06]  /*6ae0*/  BAR.SYNC.DEFER_BLOCKING 0x0 ;  /* 0x0000000000007b1d */ /* 0x000fec0000010000 */
[----:B-----5:R-:W-:Y:S04]  /*6af0*/  STS.128 [R27], R16 ;  /* 0x000000101b007388 */ /* 0x020fe80000000c00 */
[----:B------:R-:W-:Y:S01]  /*6b00*/  STS.128 [R27+0x40], R12 ;  /* 0x0000400c1b007388 */ /* 0x000fe20000000c00 */
[----:B------:R-:W-:Y:S06]  /*6b10*/  BAR.SYNC.DEFER_BLOCKING 0x0 ;  /* 0x0000000000007b1d */ /* 0x000fec0000010000 */
[----:B------:R-:W3:Y:S04]  /*6b20*/  LDS.64 R2, [R26+UR6] ;  /* 0x000000061a027984 */ /* 0x000ee80008000a00 */
[----:B-12---:R-:W1:Y:S04]  /*6b30*/  LDS.64 R6, [R26+UR6+0x120] ;  /* 0x000120061a067984 */ /* 0x006e680008000a00 */
[----:B------:R-:W2:Y:S04]  /*6b40*/  LDS.64 R12, [R26+UR6+0x240] ;  /* 0x000240061a0c7984 */ /* 0x000ea80008000a00 */
[----:B------:R-:W2:Y:S01]  /*6b50*/  LDS.64 R26, [R26+UR6+0x360] ;  /* 0x000360061a1a7984 */ /* 0x000ea20008000a00 */
[----:B---3--:R-:W-:-:S02]  /*6b60*/  DMUL R2, R2, R48 ;  /* 0x0000003002027228 */ /* 0x008fc40000000000 */
[-C--:B-1----:R-:W-:Y:S02]  /*6b70*/  DMUL R6, R6, R48.reuse ;  /* 0x0000003006067228 */ /* 0x082fe40000000000 */
[----:B--2---:R-:W-:-:S04]  /*6b80*/  DMUL R12, R12, R48 ;  /* 0x000000300c0c7228 */ /* 0x004fc80000000000 */
[----:B----4-:R-:W-:Y:S02]  /*6b90*/  DFMA R2, R24, R46, R2 ;  /* 0x0000002e1802722b */ /* 0x010fe40000000002 */
[----:B------:R-:W-:Y:S02]  /*6ba0*/  DMUL R48, R26, R48 ;  /* 0x000000301a307228 */ /* 0x000fe40000000000 */
[-C--:B------:R-:W-:Y:S02]  /*6bb0*/  DFMA R6, R22, R46.reuse, R6 ;  /* 0x0000002e1606722b */ /* 0x080fe40000000006 */
[----:B------:R-:W-:-:S04]  /*6bc0*/  DFMA R12, R20, R46, R12 ;  /* 0x0000002e140c722b */ /* 0x000fc8000000000c */
[----:B------:R-:W-:Y:S01]  /*6bd0*/  DFMA R46, R10, R46, R48 ;  /* 0x0000002e0a2e722b */ /* 0x000fe20000000030 */
[----:B------:R-:W-:Y:S10]  /*6be0*/  @!P1 BRA `(.L_x_64) ;  /* 0x0000000c00b09947 */ /* 0x000ff40003800000 */
[----:B------:R-:W-:Y:S01]  /*6bf0*/  IADD3 R10, P0, R8, -UR12, RZ ;  /* 0x8000000c080a7c10 */ /* 0x000fe2000ff1e0ff */
[----:B------:R-:W-:Y:S01]  /*6c00*/  ULDC UR4, c[0x0][0x2b4] ;  /* 0x0000ad0000047ab9 */ /* 0x000fe20000000800 */
[----:B------:R-:W-:Y:S01]  /*6c10*/  BSSY B0, `(.L_x_65) ;  /* 0x000002f000007945 */ /* 0x000fe20003800000 */
[----:B------:R-:W-:Y:S01]  /*6c20*/  IMAD.U32 R15, RZ, RZ, UR4 ;  /* 0x00000004ff0f7e24 */ /* 0x000fe2000f8e00ff */
[----:B------:R-:W-:-:S04]  /*6c30*/  IADD3.X R11, R9, ~UR13, RZ, P0, !PT ;  /* 0x8000000d090b7c10 */ /* 0x000fc800087fe4ff */
        /* <DEDUP_REMOVED lines=9> */
[----:B------:R-:W-:Y:S05]  /*6cd0*/  CALL.REL.NOINC `($__internal_0_$__cuda_sm20_div_u64) ;  /* 0x0000003000c07944 */ /* 0x000fea0003c00000 */
        /* <DEDUP_REMOVED lines=11> */
.L_x_66:
[----:B------:R-:W-:Y:S01]  /*6d90*/  ULDC UR4, c[0x0][0x2b0] ;  /* 0x0000ac0000047ab9 */ /* 0x000fe20000000800 */
[----:B------:R-:W-:Y:S01]  /*6da0*/  IMAD.MOV.U32 R18, RZ, RZ, RZ ;  /* 0x000000ffff127224 */ /* 0x000fe200078e00ff */
[----:B------:R-:W-:Y:S02]  /*6db0*/  MOV R14, UR4 ;  /* 0x00000004000e7c02 */ /* 0x000fe40008000f00 */
[----:B------:R-:W-:Y:S02]  /*6dc0*/  MOV R11, RZ ;  /* 0x000000ff000b7202 */ /* 0x000fe40000000f00 */
[----:B------:R-:W1:Y:S01]  /*6dd0*/  I2F.U32.RP R5, R14 ;  /* 0x0000000e00057306 */ /* 0x000e620000209000 */
[----:B------:R-:W-:-:S07]  /*6de0*/  ISETP.NE.U32.AND P0, PT, R14, RZ, PT ;  /* 0x000000ff0e00720c */ /* 0x000fce0003f05070 */
[----:B-1----:R-:W1:Y:S02]  /*6df0*/  MUFU.RCP R5, R5 ;  /* 0x0000000500057308 */ /* 0x002e640000001000 */
[----:B-1----:R-:W-:-:S06]  /*6e00*/  VIADD R5, R5, 0xffffffe ;  /* 0x0ffffffe05057836 */ /* 0x002fcc0000000000 */
[----:B------:R-:W1:Y:S02]  /*6e10*/  F2I.FTZ.U32.TRUNC.NTZ R19, R5 ;  /* 0x0000000500137305 */ /* 0x000e64000021f000 */
[----:B-1----:R-:W-:-:S05]  /*6e20*/  IMAD R16, R19, R14, RZ ;  /* 0x0000000e13107224 */ /* 0x002fca00078e02ff */
[----:B------:R-:W-:-:S05]  /*6e30*/  IADD3 R16, -R16, RZ, RZ ;  /* 0x000000ff10107210 */ /* 0x000fca0007ffe1ff */
        /* <DEDUP_REMOVED lines=12> */
.L_x_67:
[----:B------:R-:W-:Y:S05]  /*6f00*/  BSYNC B0 ;  /* 0x0000000000007941 */ /* 0x000fea0003800000 */
.L_x_65:
        /* <DEDUP_REMOVED lines=15> */
[----:B-1----:R-:W-:-:S04]  /*7000*/  LOP3.LUT R2, R11, R15, RZ, 0xfc, !PT ;  /* 0x0000000f0b027212 */ /* 0x002fc800078efcff */
        /* <DEDUP_REMOVED lines=10> */
[----:B------:R-:W-:Y:S01]  /*70b0*/  ULDC.64 UR4, c[0x0][0x2b0] ;  /* 0x0000ac0000047ab9 */ /* 0x000fe20000000a00 */
[----:B------:R-:W-:Y:S01]  /*70c0*/  IMAD.MOV.U32 R8, RZ, RZ, R30 ;  /* 0x000000ffff087224 */ /* 0x000fe200078e001e */
[----:B------:R-:W-:Y:S02]  /*70d0*/  MOV R14, UR4 ;  /* 0x00000004000e7c02 */ /* 0x000fe40008000f00 */
[----:B------:R-:W-:Y:S02]  /*70e0*/  IADD3.X R3, RZ, ~R32, RZ, P1, !PT ;  /* 0x80000020ff037210 */ /* 0x000fe40000ffe4ff */
[----:B------:R-:W-:Y:S01]  /*70f0*/  MOV R15, UR5 ;  /* 0x00000005000f7c02 */ /* 0x000fe20008000f00 */
[----:B------:R-:W-:-:S04]  /*7100*/  IMAD.WIDE.U32 R10, R2, R14, R10 ;  /* 0x0000000e020a7225 */ /* 0x000fc800078e000a */
[----:B------:R-:W-:-:S04]  /*7110*/  IMAD R3, R3, R14, RZ ;  /* 0x0000000e03037224 */ /* 0x000fc800078e02ff */
[----:B------:R-:W-:Y:S01]  /*7120*/  IMAD R3, R2, R15, R3 ;  /* 0x0000000f02037224 */ /* 0x000fe200078e0203 */
[----:B------:R-:W-:-:S03]  /*7130*/  MOV R2, R10 ;  /* 0x0000000a00027202 */ /* 0x000fc60000000f00 */
[----:B------:R-:W-:Y:S01]  /*7140*/  IMAD.IADD R3, R3, 0x1, R11 ;  /* 0x0000000103037824 */ /* 0x000fe200078e020b */
[----:B------:R-:W-:Y:S05]  /*7150*/  BRA `(.L_x_70) ;  /* 0x0000000000547947 */ /* 0x000fea0003800000 */
.L_x_69:
[----:B------:R-:W1:Y:S01]  /*7160*/  I2F.U32.RP R2, R14 ;  /* 0x0000000e00027306 */ /* 0x000e620000209000 */
[----:B------:R-:W-:Y:S01]  /*7170*/  IMAD.MOV.U32 R8, RZ, RZ, RZ ;  /* 0x000000ffff087224 */ /* 0x000fe200078e00ff */
[----:B------:R-:W-:Y:S01]  /*7180*/  ISETP.NE.U32.AND P1, PT, R14, RZ, PT ;  /* 0x000000ff0e00720c */ /* 0x000fe20003f25070 */
[----:B------:R-:W-:-:S05]  /*7190*/  IMAD.MOV.U32 R3, RZ, RZ, RZ ;  /* 0x000000ffff037224 */ /* 0x000fca00078e00ff */
[----:B-1----:R-:W1:Y:S02]  /*71a0*/  MUFU.RCP R2, R2 ;  /* 0x0000000200027308 */ /* 0x002e640000001000 */
[----:B-1----:R-:W-:-:S06]  /*71b0*/  IADD3 R2, R2, 0xffffffe, RZ ;  /* 0x0ffffffe02027810 */ /* 0x002fcc0007ffe0ff */
[----:B------:R-:W1:Y:S02]  /*71c0*/  F2I.FTZ.U32.TRUNC.NTZ R9, R2 ;  /* 0x0000000200097305 */ /* 0x000e64000021f000 */
[----:B-1----:R-:W-:-:S05]  /*71d0*/  IADD3 R2, RZ, -R9, RZ ;  /* 0x80000009ff027210 */ /* 0x002fca0007ffe0ff */
        /* <DEDUP_REMOVED lines=13> */
.L_x_70:
[----:B------:R-:W-:Y:S05]  /*72b0*/  BSYNC B0 ;  /* 0x0000000000007941 */ /* 0x000fea0003800000 */
.L_x_68:
        /* <DEDUP_REMOVED lines=37> */
.L_x_72:
        /* <DEDUP_REMOVED lines=21> */
.L_x_73:
[----:B------:R-:W-:Y:S05]  /*7660*/  BSYNC B0 ;  /* 0x0000000000007941 */ /* 0x000fea0003800000 */
.L_x_71:
        /* <DEDUP_REMOVED lines=24> */
[----:B-1----:R-:W-:Y:S05]  /*77f0*/  CALL.REL.NOINC `($__internal_0_$__cuda_sm20_div_u64) ;  /* 0x0000002400f87944 */ /* 0x002fea0003c00000 */
[----:B------:R-:W-:Y:S01]  /*7800*/  IADD3 R2, P1, RZ, -R30, RZ ;  /* 0x8000001eff027210 */ /* 0x000fe20007f3e0ff */
[----:B------:R-:W-:-:S03]  /*7810*/  ULDC.64 UR4, c[0x0][0x2b0] ;  /* 0x0000ac0000047ab9 */ /* 0x000fc60000000a00 */
[----:B------:R-:W-:Y:S01]  /*7820*/  IADD3.X R3, RZ, ~R32, RZ, P1, !PT ;  /* 0x80000020ff037210 */ /* 0x000fe20000ffe4ff */
[----:B------:R-:W-:Y:S01]  /*7830*/  IMAD.WIDE.U32 R8, R2, UR4, R6 ;  /* 0x0000000402087c25 */ /* 0x000fe2000f8e0006 */
[----:B------:R-:W-:-:S03]  /*7840*/  MOV R7, R30 ;  /* 0x0000001e00077202 */ /* 0x000fc60000000f00 */
[----:B------:R-:W-:-:S04]  /*7850*/  IMAD R3, R3, UR4, RZ ;  /* 0x0000000403037c24 */ /* 0x000fc8000f8e02ff */
[----:B------:R-:W-:Y:S01]  /*7860*/  IMAD R3, R2, UR5, R3 ;  /* 0x0000000502037c24 */ /* 0x000fe2000f8e0203 */
[----:B------:R-:W-:-:S04]  /*7870*/  MOV R2, R8 ;  /* 0x0000000800027202 */ /* 0x000fc80000000f00 */
[----:B------:R-:W-:Y:S01]  /*7880*/  IADD3 R3, R3, R9, RZ ;  /* 0x0000000903037210 */ /* 0x000fe20007ffe0ff */
[----:B------:R-:W-:Y:S05]  /*7890*/  BRA `(.L_x_76) ;  /* 0x0000000000547947 */ /* 0x000fea0003800000 */
.L_x_75:
[----:B-1----:R-:W1:Y:S01]  /*78a0*/  I2F.U32.RP R2, R14 ;  /* 0x0000000e00027306 */ /* 0x002e620000209000 */
        /* <DEDUP_REMOVED lines=20> */
.L_x_76:
[----:B------:R-:W-:Y:S05]  /*79f0*/  BSYNC B0 ;  /* 0x0000000000007941 */ /* 0x000fea0003800000 */
.L_x_74:
[----:B------:R-:W-:Y:S01]  /*7a00*/  VIADD R29, R29, 0xb ;  /* 0x0000000b1d1d7836 */ /* 0x000fe20000000000 */
[--C-:B------:R-:W-:Y:S01]  /*7a10*/  SHF.R.U64 R2, R2, 0x3, R3.reuse ;  /* 0x0000000302027819 */ /* 0x100fe20000001203 */
        /* <DEDUP_REMOVED lines=9> */
.L_x_64:
[----:B------:R-:W-:Y:S01]  /*7ab0*/  ULDC UR5, c[0x0][0x214] ;  /* 0x0000850000057ab9 */ /* 0x000fe20000000800 */
[C---:B------:R-:W-:Y:S01]  /*7ac0*/  VIADD R5, R29.reuse, 0x9 ;  /* 0x000000091d057836 */ /* 0x040fe20000000000 */
[----:B------:R-:W-:Y:S01]  /*7ad0*/  ISETP.GE.AND P0, PT, R28, UR5, PT ;  /* 0x000000051c007c0c */ /* 0x000fe2000bf06270 */
[----:B------:R-:W-:Y:S01]  /*7ae0*/  VIADD R29, R29, 0xa ;  /* 0x0000000a1d1d7836 */ /* 0x000fe20000000000 */
[----:B------:R-:W-:Y:S02]  /*7af0*/  ULDC.64 UR8, c[0x0][0x2b8] ;  /* 0x0000ae0000087ab9 */ /* 0x000fe40000000a00 */
[----:B------:R-:W-:Y:S02]  /*7b00*/  ISETP.LT.AND P3, PT, R4, UR4, !P0 ;  /* 0x0000000404007c0c */ /* 0x000fe4000c761270 */
[----:B------:R-:W-:Y:S02]  /*7b10*/  ISETP.LT.AND P2, PT, R5, UR4, !P0 ;  /* 0x0000000405007c0c */ /* 0x000fe4000c741270 */
[----:B------:R-:W-:-:S02]  /*7b20*/  IADD3 R4, P1, R8, UR8, RZ ;  /* 0x0000000808047c10 */ /* 0x000fc4000ff3e0ff */
[----:B------:R-:W-:Y:S02]  /*7b30*/  ISETP.LT.AND P0, PT, R29, UR4, !P0 ;  /* 0x000000041d007c0c */ /* 0x000fe4000c701270 */
[----:B------:R-:W-:Y:S02]  /*7b40*/  IADD3.X R5, R9, UR9, RZ, P1, !PT ;  /* 0x0000000909057c10 */ /* 0x000fe40008ffe4ff */
[----:B------:R-:W-:-:S03]  /*7b50*/  IADD3 R10, P1, R4, UR8, RZ ;  /* 0x00000008040a7c10 */ /* 0x000fc6000ff3e0ff */
[----:B------:R1:W-:Y:S01]  /*7b60*/  @P3 STG.E.64 desc[UR20][R8.64], R2 ;  /* 0x0000000208003986 */ /* 0x0003e2000c101b14 */
[----:B------:R-:W-:-:S03]  /*7b70*/  IADD3.X R11, R5, UR9, RZ, P1, !PT ;  /* 0x00000009050b7c10 */ /* 0x000fc60008ffe4ff */
[----:B------:R3:W-:Y:S04]  /*7b80*/  @P2 STG.E.64 desc[UR20][R4.64], R6 ;  /* 0x0000000604002986 */ /* 0x0007e8000c101b14 */
[----:B------:R3:W-:Y:S01]  /*7b90*/  @P0 STG.E.64 desc[UR20][R10.64], R12 ;  /* 0x0000000c0a000986 */ /* 0x0007e2000c101b14 */
[----:B-1----:R-:W-:-:S04]  /*7ba0*/  IADD3 R2, P0, R10, UR8, RZ ;  /* 0x000000080a027c10 */ /* 0x002fc8000ff1e0ff */
[----:B------:R-:W-:Y:S01]  /*7bb0*/  IADD3.X R3, R11, UR9, RZ, P0, !PT ;  /* 0x000000090b037c10 */ /* 0x000fe200087fe4ff */
[----:B------:R-:W-:Y:S08]  /*7bc0*/  @!P4 BRA `(.L_x_77) ;  /* 0x0000002000b4c947 */ /* 0x000ff00003800000 */
[----:B------:R1:W-:Y:S01]  /*7bd0*/  STG.E.64 desc[UR20][R2.64], R46 ;  /* 0x0000002e02007986 */ /* 0x0003e2000c101b14 */
[----:B------:R-:W-:Y:S05]  /*7be0*/  BRA `(.L_x_77) ;  /* 0x0000002000ac7947 */ /* 0x000fea0003800000 */
.L_x_18:
[----:B------:R-:W-:Y:S01]  /*7bf0*/  BAR.SYNC.DEFER_BLOCKING 0x0 ;  /* 0x0000000000007b1d */ /* 0x000fe20000010000 */
[----:B------:R-:W-:-:S07]  /*7c00*/  SHF.L.U32 R2, R42, 0x5, RZ ;  /* 0x000000052a027819 */ /* 0x000fce00000006ff */
[----:B------:R-:W3:Y:S01]  /*7c10*/  S2UR UR5, SR_CTAID.X ;  /* 0x00000000000579c3 */ /* 0x000ee20000002500 */
[----:B------:R-:W-:Y:S01]  /*7c20*/  ULDC UR4, c[0x0][0x228] ;  /* 0x00008a0000047ab9 */ /* 0x000fe20000000800 */
[----:B------:R-:W-:Y:S01]  /*7c30*/  BSSY B1, `(.L_x_78) ;  /* 0x0000115000017945 */ /* 0x000fe20003800000 */
[----:B------:R-:W-:-:S04]  /*7c40*/  DEPBAR.LE SB5, 0x2 ;  /* 0x0000d0800000791a */ /* 0x000fc80000000000 */
[----:B------:R-:W-:Y:S04]  /*7c50*/  STS.128 [R27], R4 ;  /* 0x000000041b007388 */ /* 0x000fe80000000c00 */
[----:B------:R-:W-:Y:S01]  /*7c60*/  STS.128 [R27+0x40], R8 ;  /* 0x000040081b007388 */ /* 0x000fe20000000c00 */
[----:B---3--:R-:W-:Y:S01]  /*7c70*/  USHF.R.S32.HI UR4, URZ, UR4, UR5 ;  /* 0x000000043f047299 */ /* 0x008fe20008011405 */
[----:B------:R-:W-:Y:S03]  /*7c80*/  BAR.SYNC.DEFER_BLOCKING 0x0 ;  /* 0x0000000000007b1d */ /* 0x000fe60000010000 */
[----:B------:R-:W-:-:S06]  /*7c90*/  ULEA UR4, UR4, 0x10, 0x4 ;  /* 0x0000001004047891 */ /* 0x000fcc000f8e203f */
[----:B------:R-:W-:Y:S01]  /*7ca0*/  ISETP.LT.AND P1, PT, R2, UR4, PT ;  /* 0x0000000402007c0c */ /* 0x000fe2000bf21270 */
[----:B------:R-:W3:Y:S04]  /*7cb0*/  LDS.64 R8, [R26+UR6] ;  /* 0x000000061a087984 */ /* 0x000ee80008000a00 */
[----:B------:R-:W4:Y:S04]  /*7cc0*/  LDS.64 R6, [R26+UR6+0x120] ;  /* 0x000120061a067984 */ /* 0x000f280008000a00 */
[----:B------:R-:W1:Y:S04]  /*7cd0*/  LDS.64 R4, [R26+UR6+0x240] ;  /* 0x000240061a047984 */ /* 0x000e680008000a00 */
[----:B------:R-:W2:Y:S01]  /*7ce0*/  LDS.64 R10, [R26+UR6+0x360] ;  /* 0x000360061a0a7984 */ /* 0x000ea20008000a00 */
[----:B---3--:R-:W-:-:S02]  /*7cf0*/  DMUL R8, R8, R48 ;  /* 0x0000003008087228 */ /* 0x008fc40000000000 */
[-C--:B----4-:R-:W-:Y:S02]  /*7d00*/  DMUL R6, R6, R48.reuse ;  /* 0x0000003006067228 */ /* 0x090fe40000000000 */
[-C--:B-1----:R-:W-:Y:S02]  /*7d10*/  DMUL R4, R4, R48.reuse ;  /* 0x0000003004047228 */ /* 0x082fe40000000000 */
[----:B--2---:R-:W-:Y:S01]  /*7d20*/  DMUL R2, R10, R48 ;  /* 0x000000300a027228 */ /* 0x004fe20000000000 */
[----:B------:R-:W-:Y:S10]  /*7d30*/  @!P1 BRA `(.L_x_79) ;  /* 0x0000000c00b89947 */ /* 0x000ff40003800000 */
        /* <DEDUP_REMOVED lines=17> */
[----:B------:R-:W-:Y:S01]  /*7e50*/  IADD3.X R11, RZ, ~R32, RZ, P0, !PT ;  /* 0x80000020ff0b7210 */ /* 0x000fe200007fe4ff */
[----:B------:R-:W-:Y:S01]  /*7e60*/  IMAD.MOV.U32 R20, RZ, RZ, R52 ;  /* 0x000000ffff147224 */ /* 0x000fe200078e0034 */
[----:B------:R-:W-:-:S03]  /*7e70*/  MOV R23, UR5 ;  /* 0x0000000500177c02 */ /* 0x000fc60008000f00 */
[-C--:B------:R-:W-:Y:S02]  /*7e80*/  IMAD R11, R11, R22.reuse, RZ ;  /* 0x000000160b0b7224 */ /* 0x080fe400078e02ff */
[----:B------:R-:W-:-:S04]  /*7e90*/  IMAD.WIDE.U32 R20, R10, R22, R20 ;  /* 0x000000160a147225 */ /* 0x000fc800078e0014 */
[----:B------:R-:W-:Y:S01]  /*7ea0*/  IMAD R10, R10, R23, R11 ;  /* 0x000000170a0a7224 */ /* 0x000fe200078e020b */
[----:B------:R-:W-:Y:S01]  /*7eb0*/  MOV R52, R20 ;  /* 0x0000001400347202 */ /* 0x000fe20000000f00 */
[----:B------:R-:W-:-:S03]  /*7ec0*/  IMAD.MOV.U32 R11, RZ, RZ, R30 ;  /* 0x000000ffff0b7224 */ /* 0x000fc600078e001e */
[----:B------:R-:W-:Y:S01]  /*7ed0*/  IADD3 R20, R21, R10, RZ ;  /* 0x0000000a15147210 */ /* 0x000fe20007ffe0ff */
[----:B------:R-:W-:Y:S05]  /*7ee0*/  BRA `(.L_x_82) ;  /* 0x0000000000587947 */ /* 0x000fea0003800000 */
.L_x_81:
        /* <DEDUP_REMOVED lines=22> */
.L_x_82:
[----:B------:R-:W-:Y:S05]  /*8050*/  BSYNC B0 ;  /* 0x0000000000007941 */ /* 0x000fea0003800000 */
.L_x_80:
        /* <DEDUP_REMOVED lines=14> */
[----:B------:R-:W-:Y:S02]  /*8140*/  @P3 IMAD.MOV.U32 R24, RZ, RZ, R50 ;  /* 0x000000ffff183224 */ /* 0x000fe400078e0032 */
[----:B------:R-:W-:-:S05]  /*8150*/  @P3 IMAD.MOV.U32 R25, RZ, RZ, R51 ;  /* 0x000000ffff193224 */ /* 0x000fca00078e0033 */
[----:B------:R1:W-:Y:S02]  /*8160*/  @P3 STG.E.64 desc[UR20][R24.64], R8 ;  /* 0x0000000818003986 */ /* 0x0003e4000c101b14 */
        /* <DEDUP_REMOVED lines=11> */
[----:B------:R-:W-:Y:S02]  /*8220*/  ULDC.64 UR4, c[0x0][0x2b0] ;  /* 0x0000ac0000047ab9 */ /* 0x000fe40000000a00 */
[----:B------:R-:W-:Y:S02]  /*8230*/  MOV R22, UR4 ;  /* 0x0000000400167c02 */ /* 0x000fe40008000f00 */
[----:B------:R-:W-:Y:S02]  /*8240*/  IADD3.X R9, RZ, ~R32, RZ, P2, !PT ;  /* 0x80000020ff097210 */ /* 0x000fe400017fe4ff */
[----:B------:R-:W-:Y:S01]  /*8250*/  MOV R23, UR5 ;  /* 0x0000000500177c02 */ /* 0x000fe20008000f00 */
[----:B------:R-:W-:-:S04]  /*8260*/  IMAD.WIDE.U32 R24, R8, R22, R20 ;  /* 0x0000001608187225 */ /* 0x000fc800078e0014 */
[----:B------:R-:W-:Y:S02]  /*8270*/  IMAD R9, R9, R22, RZ ;  /* 0x0000001609097224 */ /* 0x000fe400078e02ff */
[----:B------:R-:W-:Y:S02]  /*8280*/  IMAD.MOV.U32 R21, RZ, RZ, R30 ;  /* 0x000000ffff157224 */ /* 0x000fe400078e001e */
[----:B------:R-:W-:Y:S01]  /*8290*/  IMAD R9, R8, R23, R9 ;  /* 0x0000001708097224 */ /* 0x000fe200078e0209 */
[----:B------:R-:W-:-:S03]  /*82a0*/  MOV R8, R24 ;  /* 0x0000001800087202 */ /* 0x000fc60000000f00 */
[----:B------:R-:W-:Y:S01]  /*82b0*/  IMAD.IADD R9, R9, 0x1, R25 ;  /* 0x0000000109097824 */ /* 0x000fe200078e0219 */
[----:B------:R-:W-:Y:S05]  /*82c0*/  BRA `(.L_x_85) ;  /* 0x0000000000547947 */ /* 0x000fea0003800000 */
.L_x_84:
        /* <DEDUP_REMOVED lines=21> */
.L_x_85:
[----:B------:R-:W-:Y:S05]  /*8420*/  BSYNC B0 ;  /* 0x0000000000007941 */ /* 0x000fea0003800000 */
.L_x_83:
        /* <DEDUP_REMOVED lines=37> */
.L_x_87:
        /* <DEDUP_REMOVED lines=21> */
.L_x_88:
[----:B------:R-:W-:Y:S05]  /*87d0*/  BSYNC B0 ;  /* 0x0000000000007941 */ /* 0x000fea0003800000 */
.L_x_86:
        /* <DEDUP_REMOVED lines=25> */
[-C--:B------:R-:W-:Y:S01]  /*8970*/  IADD3 R4, P2, RZ, -R30.reuse, RZ ;  /* 0x8000001eff047210 */ /* 0x080fe20007f5e0ff */
[----:B------:R-:W-:Y:S01]  /*8980*/  ULDC.64 UR4, c[0x0][0x2b0] ;  /* 0x0000ac0000047ab9 */ /* 0x000fe20000000a00 */
[----:B------:R-:W-:Y:S02]  /*8990*/  MOV R8, R30 ;  /* 0x0000001e00087202 */ /* 0x000fe40000000f00 */
[----:B------:R-:W-:Y:S01]  /*89a0*/  IADD3.X R5, RZ, ~R32, RZ, P2, !PT ;  /* 0x80000020ff057210 */ /* 0x000fe200017fe4ff */
[----:B------:R-:W-:-:S04]  /*89b0*/  IMAD.WIDE.U32 R10, R4, UR4, R10 ;  /* 0x00000004040a7c25 */ /* 0x000fc8000f8e000a */
[----:B------:R-:W-:-:S04]  /*89c0*/  IMAD R5, R5, UR4, RZ ;  /* 0x0000000405057c24 */ /* 0x000fc8000f8e02ff */
[----:B------:R-:W-:Y:S01]  /*89d0*/  IMAD R5, R4, UR5, R5 ;  /* 0x0000000504057c24 */ /* 0x000fe2000f8e0205 */
[----:B------:R-:W-:-:S04]  /*89e0*/  MOV R4, R10 ;  /* 0x0000000a00047202 */ /* 0x000fc80000000f00 */
[----:B------:R-:W-:Y:S01]  /*89f0*/  IADD3 R5, R5, R11, RZ ;  /* 0x0000000b05057210 */ /* 0x000fe20007ffe0ff */
[----:B------:R-:W-:Y:S05]  /*8a00*/  BRA `(.L_x_91) ;  /* 0x0000000000547947 */ /* 0x000fea0003800000 */
.L_x_90:
        /* <DEDUP_REMOVED lines=21> */
.L_x_91:
[----:B------:R-:W-:Y:S05]  /*8b60*/  BSYNC B0 ;  /* 0x0000000000007941 */ /* 0x000fea0003800000 */
.L_x_89:
        /* <DEDUP_REMOVED lines=11> */
.L_x_79:
[----:B------:R-:W-:Y:S01]  /*8c20*/  ULDC.64 UR8, c[0x0][0x210] ;  /* 0x0000840000087ab9 */ /* 0x000fe20000000a00 */
[C---:B------:R-:W-:Y:S01]  /*8c30*/  VIADD R10, R29.reuse, 0x1 ;  /* 0x000000011d0a7836 */ /* 0x040fe20000000000 */
[----:B------:R-:W-:Y:S01]  /*8c40*/  ISETP.GE.AND P0, PT, R28, UR9, PT ;  /* 0x000000091c007c0c */ /* 0x000fe2000bf06270 */
[----:B------:R-:W-:Y:S01]  /*8c50*/  ULDC.64 UR4, c[0x0][0x2b8] ;  /* 0x0000ae0000047ab9 */ /* 0x000fe20000000a00 */
[C---:B------:R-:W-:Y:S01]  /*8c60*/  VIADD R11, R29.reuse, 0x2 ;  /* 0x000000021d0b7836 */ /* 0x040fe20000000000 */
[----:B------:R-:W-:Y:S02]  /*8c70*/  IADD3 R20, P2, R50, UR4, RZ ;  /* 0x0000000432147c10 */ /* 0x000fe4000ff5e0ff */
[C---:B------:R-:W-:Y:S02]  /*8c80*/  ISETP.LT.AND P4, PT, R29.reuse, UR8, !P0 ;  /* 0x000000081d007c0c */ /* 0x040fe4000c781270 */
[----:B------:R-:W-:Y:S01]  /*8c90*/  ISETP.LT.AND P3, PT, R10, UR8, !P0 ;  /* 0x000000080a007c0c */ /* 0x000fe2000c761270 */
[----:B------:R-:W-:Y:S01]  /*8ca0*/  VIADD R10, R29, 0x3 ;  /* 0x000000031d0a7836 */ /* 0x000fe20000000000 */
        /* <DEDUP_REMOVED lines=13> */
.L_x_92:
[----:B------:R-:W-:Y:S05]  /*8d80*/  BSYNC B1 ;  /* 0x0000000000017941 */ /* 0x000fea0003800000 */
.L_x_78:
[----:B------:R-:W-:Y:S01]  /*8d90*/  BAR.SYNC.DEFER_BLOCKING 0x0 ;  /* 0x0000000000007b1d */ /* 0x000fe20000010000 */
[----:B-12---:R-:W-:-:S05]  /*8da0*/  VIADD R2, R29, 0x8 ;  /* 0x000000081d027836 */ /* 0x006fca0000000000 */
[----:B------:R-:W-:Y:S02]  /*8db0*/  ULDC.64 UR4, c[0x0][0x2d0] ;  /* 0x0000b40000047ab9 */ /* 0x000fe40000000a00 */
[----:B------:R-:W-:-:S04]  /*8dc0*/  IADD3 R10, P0, R50, UR4, RZ ;  /* 0x00000004320a7c10 */ /* 0x000fc8000ff1e0ff */
[----:B------:R-:W-:Y:S01]  /*8dd0*/  IADD3.X R11, R51, UR5, RZ, P0, !PT ;  /* 0x00000005330b7c10 */ /* 0x000fe200087fe4ff */
[----:B-----5:R-:W-:Y:S04]  /*8de0*/  STS.128 [R27], R16 ;  /* 0x000000101b007388 */ /* 0x020fe80000000c00 */
[----:B------:R-:W-:Y:S01]  /*8df0*/  STS.128 [R27+0x40], R12 ;  /* 0x0000400c1b007388 */ /* 0x000fe20000000c00 */
[----:B------:R-:W-:Y:S06]  /*8e00*/  BAR.SYNC.DEFER_BLOCKING 0x0 ;  /* 0x0000000000007b1d */ /* 0x000fec0000010000 */
[----:B------:R-:W1:Y:S04]  /*8e10*/  LDS.64 R8, [R26+UR6] ;  /* 0x000000061a087984 */ /* 0x000e680008000a00 */
[----:B------:R-:W2:Y:S04]  /*8e20*/  LDS.64 R6, [R26+UR6+0x120] ;  /* 0x000120061a067984 */ /* 0x000ea80008000a00 */
[----:B------:R-:W3:Y:S04]  /*8e30*/  LDS.64 R4, [R26+UR6+0x240] ;  /* 0x000240061a047984 */ /* 0x000ee80008000a00 */
[----:B------:R-:W4:Y:S01]  /*8e40*/  LDS.64 R26, [R26+UR6+0x360] ;  /* 0x000360061a1a7984 */ /* 0x000f220008000a00 */
[----:B-1----:R-:W-:-:S02]  /*8e50*/  DMUL R8, R8, R48 ;  /* 0x0000003008087228 */ /* 0x002fc40000000000 */
[-C--:B--2---:R-:W-:Y:S02]  /*8e60*/  DMUL R6, R6, R48.reuse ;  /* 0x0000003006067228 */ /* 0x084fe40000000000 */
[-C--:B---3--:R-:W-:Y:S02]  /*8e70*/  DMUL R4, R4, R48.reuse ;  /* 0x0000003004047228 */ /* 0x088fe40000000000 */
[----:B----4-:R-:W-:Y:S01]  /*8e80*/  DMUL R48, R26, R48 ;  /* 0x000000301a307228 */ /* 0x010fe20000000000 */
        /* <DEDUP_REMOVED lines=27> */
.L_x_95:
        /* <DEDUP_REMOVED lines=23> */
.L_x_96:
[----:B------:R-:W-:Y:S05]  /*91b0*/  BSYNC B0 ;  /* 0x0000000000007941 */ /* 0x000fea0003800000 */
.L_x_94:
        /* <DEDUP_REMOVED lines=37> */
.L_x_98:
        /* <DEDUP_REMOVED lines=21> */
.L_x_99:
[----:B------:R-:W-:Y:S05]  /*9560*/  BSYNC B0 ;  /* 0x0000000000007941 */ /* 0x000fea0003800000 */
.L_x_97:
        /* <DEDUP_REMOVED lines=37> */
.L_x_101:
        /* <DEDUP_REMOVED lines=21> */
.L_x_102:
[----:B------:R-:W-:Y:S05]  /*9910*/  BSYNC B0 ;  /* 0x0000000000007941 */ /* 0x000fea0003800000 */
.L_x_100:
        /* <DEDUP_REMOVED lines=35> */
.L_x_104:
        /* <DEDUP_REMOVED lines=21> */
.L_x_105:
[----:B------:R-:W-:Y:S05]  /*9ca0*/  BSYNC B0 ;  /* 0x0000000000007941 */ /* 0x000fea0003800000 */
.L_x_103:
        /* <DEDUP_REMOVED lines=11> */
.L_x_93:
[----:B------:R-:W-:Y:S01]  /*9d60*/  ULDC UR4, c[0x0][0x214] ;  /* 0x0000850000047ab9 */ /* 0x000fe20000000800 */
[C---:B------:R-:W-:Y:S01]  /*9d70*/  VIADD R3, R29.reuse, 0x9 ;  /* 0x000000091d037836 */ /* 0x040fe20000000000 */
[----:B------:R-:W-:Y:S01]  /*9d80*/  ISETP.GE.AND P0, PT, R28, UR4, PT ;  /* 0x000000041c007c0c */ /* 0x000fe2000bf06270 */
[----:B------:R-:W-:Y:S02]  /*9d90*/  ULDC.64 UR4, c[0x0][0x2b8] ;  /* 0x0000ae0000047ab9 */ /* 0x000fe40000000a00 */
[----:B------:R-:W-:Y:S02]  /*9da0*/  IADD3 R12, P1, R10, UR4, RZ ;  /* 0x000000040a0c7c10 */ /* 0x000fe4000ff3e0ff */
[----:B------:R-:W-:Y:S01]  /*9db0*/  ISETP.LT.AND P3, PT, R2, UR8, !P0 ;  /* 0x0000000802007c0c */ /* 0x000fe2000c761270 */
[----:B------:R-:W-:Y:S01]  /*9dc0*/  VIADD R2, R29, 0xa ;  /* 0x0000000a1d027836 */ /* 0x000fe20000000000 */
[----:B------:R-:W-:Y:S01]  /*9dd0*/  ISETP.LT.AND P2, PT, R3, UR8, !P0 ;  /* 0x0000000803007c0c */ /* 0x000fe2000c741270 */
[----:B------:R-:W-:Y:S01]  /*9de0*/  VIADD R29, R29, 0xb ;  /* 0x0000000b1d1d7836 */ /* 0x000fe20000000000 */
[----:B------:R-:W-:-:S02]  /*9df0*/  IADD3.X R13, R11, UR5, RZ, P1, !PT ;  /* 0x000000050b0d7c10 */ /* 0x000fc40008ffe4ff */
[----:B------:R-:W-:Y:S02]  /*9e00*/  IADD3 R14, P4, R12, UR4, RZ ;  /* 0x000000040c0e7c10 */ /* 0x000fe4000ff9e0ff */
[----:B------:R-:W-:Y:S02]  /*9e10*/  ISETP.LT.AND P1, PT, R2, UR8, !P0 ;  /* 0x0000000802007c0c */ /* 0x000fe4000c721270 */
[----:B------:R-:W-:Y:S02]  /*9e20*/  ISETP.LT.AND P0, PT, R29, UR8, !P0 ;  /* 0x000000081d007c0c */ /* 0x000fe4000c701270 */
[----:B------:R-:W-:Y:S01]  /*9e30*/  IADD3.X R15, R13, UR5, RZ, P4, !PT ;  /* 0x000000050d0f7c10 */ /* 0x000fe2000a7fe4ff */
[----:B------:R1:W-:Y:S01]  /*9e40*/  @P3 STG.E.64 desc[UR20][R10.64], R8 ;  /* 0x000000080a003986 */ /* 0x0003e2000c101b14 */
[----:B------:R-:W-:-:S03]  /*9e50*/  IADD3 R2, P4, R14, UR4, RZ ;  /* 0x000000040e027c10 */ /* 0x000fc6000ff9e0ff */
[----:B------:R1:W-:Y:S01]  /*9e60*/  @P2 STG.E.64 desc[UR20][R12.64], R6 ;  /* 0x000000060c002986 */ /* 0x0003e2000c101b14 */
[----:B------:R-:W-:-:S03]  /*9e70*/  IADD3.X R3, R15, UR5, RZ, P4, !PT ;  /* 0x000000050f037c10 */ /* 0x000fc6000a7fe4ff */
[----:B------:R1:W-:Y:S04]  /*9e80*/  @P1 STG.E.64 desc[UR20][R14.64], R4 ;  /* 0x000000040e001986 */ /* 0x0003e8000c101b14 */
[----:B------:R1:W-:Y:S02]  /*9e90*/  @P0 STG.E.64 desc[UR20][R2.64], R48 ;  /* 0x0000003002000986 */ /* 0x0003e4000c101b14 */
.L_x_77:
[----:B------:R-:W-:Y:S05]  /*9ea0*/  BSYNC B2 ;  /* 0x0000000000027941 */ /* 0x000fea0003800000 */
.L_x_17:
[----:B------:R-:W-:-:S13]  /*9eb0*/  PLOP3.LUT P0, PT, PT, PT, UP1, 0x40, 0x0 ;  /* 0x000000000000781c */ /* 0x000fda0003f0e818 */
[----:B------:R-:W-:Y:S05]  /*9ec0*/  @P0 EXIT ;  /* 0x000000000000094d */ /* 0x000fea0003800000 */
[----:B------:R-:W-:Y:S01]  /*9ed0*/  BAR.SYNC.DEFER_BLOCKING 0x0 ;  /* 0x0000000000007b1d */ /* 0x000fe20000010000 */
[----:B------:R-:W-:Y:S01]  /*9ee0*/  ISETP.GT.AND P0, PT, R0, RZ, PT ;  /* 0x000000ff0000720c */ /* 0x000fe20003f04270 */
[----:B------:R-:W-:-:S04]  /*9ef0*/  UIADD3 UR5, UR7, 0x1, URZ ;  /* 0x0000000107057890 */ /* 0x000fc8000fffe03f */
[----:B------:R-:W-:Y:S02]  /*9f00*/  ULDC UR4, c[0x0][0x224] ;  /* 0x0000890000047ab9 */ /* 0x000fe40000000800 */
[----:B------:R-:W-:-:S04]  /*9f10*/  UISETP.NE.AND UP0, UPT, UR5, UR4, UPT ;  /* 0x000000040500728c */ /* 0x000fc8000bf05270 */
[----:B------:R-:W-:Y:S02]  /*9f20*/  USEL UR5, UR5, URZ, UP0 ;  /* 0x0000003f05057287 */ /* 0x000fe40008000000 */
[----:B------:R-:W-:Y:S10]  /*9f30*/  @P0 EXIT ;  /* 0x000000000000094d */ /* 0x000ff40003800000 */
[----:B------:R-:W-:Y:S01]  /*9f40*/  MOV R0, UR5 ;  /* 0x0000000500007c02 */ /* 0x000fe20008000f00 */
[----:B------:R-:W-:Y:S01]  /*9f50*/  @!PT LDS RZ, [RZ] ;  /* 0x00000000fffff984 */ /* 0x000fe20000000800 */
[----:B------:R-:W-:Y:S01]  /*9f60*/  @!PT LDS RZ, [RZ] ;  /* 0x00000000fffff984 */ /* 0x000fe20000000800 */
[----:B------:R-:W-:Y:S01]  /*9f70*/  @!PT LDS RZ, [RZ] ;  /* 0x00000000fffff984 */ /* 0x000fe20000000800 */
[----:B------:R-:W-:Y:S01]  /*9f80*/  @!PT LDS RZ, [RZ] ;  /* 0x00000000fffff984 */ /* 0x000fe20000000800 */
[----:B------:R-:W-:Y:S06]  /*9f90*/  MEMBAR.ALL.GPU ;  /* 0x0000000000007992 */ /* 0x000fec000000a000 */
[----:B------:R-:W-:-:S00]  /*9fa0*/  ERRBAR ;  /* 0x00000000000079ab */ /* 0x000fc00000000000 */
[----:B------:R-:W-:Y:S06]  /*9fb0*/  CGAERRBAR ;  /* 0x00000000000075ab */ /* 0x000fec0000000000 */
[----:B------:R-:W-:Y:S01]  /*9fc0*/  STG.E.STRONG.GPU desc[UR20][R44.64], R0 ;  /* 0x000000002c007986 */ /* 0x000fe2000c10f914 */
[----:B------:R-:W-:Y:S05]  /*9fd0*/  EXIT ;  /* 0x000000000000794d */ /* 0x000fea0003800000 */
        .weak           $__internal_0_$__cuda_sm20_div_u64
        .type           $__internal_0_$__cuda_sm20_div_u64,@function
        .size           $__internal_0_$__cuda_sm20_div_u64,(.L_x_116 - $__internal_0_$__cuda_sm20_div_u64)
$__internal_0_$__cuda_sm20_div_u64:
[----:B------:R-:W-:Y:S01]  /*9fe0*/  IMAD.MOV.U32 R32, RZ, RZ, R37 ;  /* 0x000000ffff207224 */ /* 0x000fe200078e0025 */
[----:B------:R-:W-:-:S05]  /*9ff0*/  MOV R33, R36 ;  /* 0x0000002400217202 */ /* 0x000fca0000000f00 */
[----:B------:R-:W1:Y:S08]  /*a000*/  I2F.U64.RP R32, R32 ;  /* 0x0000002000207312 */ /* 0x000e700000309000 */
[----:B-1----:R-:W1:Y:S02]  /*a010*/  MUFU.RCP R32, R32 ;  /* 0x0000002000207308 */ /* 0x002e640000001000 */
[----:B-1----:R-:W-:-:S06]  /*a020*/  VIADD R32, R32, 0x1ffffffe ;  /* 0x1ffffffe20207836 */ /* 0x002fcc0000000000 */
[----:B------:R-:W1:Y:S02]  /*a030*/  F2I.U64.TRUNC R38, R32 ;  /* 0x0000002000267311 */ /* 0x000e64000020d800 */
[----:B-1----:R-:W-:-:S04]  /*a040*/  IMAD.WIDE.U32 R32, R38, R37, RZ ;  /* 0x0000002526207225 */ /* 0x002fc800078e00ff */
[C---:B------:R-:W-:Y:S01]  /*a050*/  IMAD R33, R38.reuse, R36, R33 ;  /* 0x0000002426217224 */ /* 0x040fe200078e0221 */
[----:B------:R-:W-:Y:S01]  /*a060*/  IADD3 R34, P2, RZ, -R32, RZ ;  /* 0x80000020ff227210 */ /* 0x000fe20007f5e0ff */
[----:B------:R-:W-:Y:S02]  /*a070*/  IMAD.MOV.U32 R59, RZ, RZ, R38 ;  /* 0x000000ffff3b7224 */ /* 0x000fe400078e0026 */
[----:B------:R-:W-:Y:S02]  /*a080*/  IMAD R33, R39, R37, R33 ;  /* 0x0000002527217224 */ /* 0x000fe400078e0221 */
[----:B------:R-:W-:-:S03]  /*a090*/  IMAD.HI.U32 R58, R38, R34, RZ ;  /* 0x00000022263a7227 */ /* 0x000fc600078e00ff */
[----:B------:R-:W-:-:S05]  /*a0a0*/  IADD3.X R33, RZ, ~R33, RZ, P2, !PT ;  /* 0x80000021ff217210 */ /* 0x000fca00017fe4ff */
[----:B------:R-:W-:-:S04]  /*a0b0*/  IMAD.WIDE.U32 R58, P4, R38, R33, R58 ;  /* 0x00000021263a7225 */ /* 0x000fc8000788003a */
[C---:B------:R-:W-:Y:S02]  /*a0c0*/  IMAD R32, R39.reuse, R33, RZ ;  /* 0x0000002127207224 */ /* 0x040fe400078e02ff */
[----:B------:R-:W-:-:S04]  /*a0d0*/  IMAD.HI.U32 R34, P3, R39, R34, R58 ;  /* 0x0000002227227227 */ /* 0x000fc8000786003a */
[----:B------:R-:W-:Y:S01]  /*a0e0*/  IMAD.HI.U32 R33, R39, R33, RZ ;  /* 0x0000002127217227 */ /* 0x000fe200078e00ff */
[----:B------:R-:W-:-:S04]  /*a0f0*/  IADD3 R59, P2, R32, R34, RZ ;  /* 0x00000022203b7210 */ /* 0x000fc80007f5e0ff */
[----:B------:R-:W-:Y:S01]  /*a100*/  IADD3.X R33, R33, R39, RZ, P4, !PT ;  /* 0x0000002721217210 */ /* 0x000fe200027fe4ff */
[----:B------:R-:W-:-:S03]  /*a110*/  IMAD.WIDE.U32 R60, R59, R37, RZ ;  /* 0x000000253b3c7225 */ /* 0x000fc600078e00ff */
[----:B------:R-:W-:Y:S01]  /*a120*/  IADD3.X R38, RZ, RZ, R33, P2, P3 ;  /* 0x000000ffff267210 */ /* 0x000fe200017e6421 */
[C---:B------:R-:W-:Y:S01]  /*a130*/  IMAD R33, R59.reuse, R36, R61 ;  /* 0x000000243b217224 */ /* 0x040fe200078e023d */
[----:B------:R-:W-:Y:S01]  /*a140*/  IADD3 R34, P2, RZ, -R60, RZ ;  /* 0x8000003cff227210 */ /* 0x000fe20007f5e0ff */
[----:B------:R-:W-:Y:S02]  /*a150*/  IMAD.MOV.U32 R39, RZ, RZ, RZ ;  /* 0x000000ffff277224 */ /* 0x000fe400078e00ff */
[----:B------:R-:W-:Y:S02]  /*a160*/  IMAD R33, R38, R37, R33 ;  /* 0x0000002526217224 */ /* 0x000fe400078e0221 */
[----:B------:R-:W-:-:S04]  /*a170*/  IMAD.HI.U32 R58, R59, R34, RZ ;  /* 0x000000223b3a7227 */ /* 0x000fc800078e00ff */
[----:B------:R-:W-:-:S04]  /*a180*/  IMAD.X R33, RZ, RZ, ~R33, P2 ;  /* 0x000000ffff217224 */ /* 0x000fc800010e0e21 */
[----:B------:R-:W-:-:S04]  /*a190*/  IMAD.WIDE.U32 R58, P4, R59, R33, R58 ;  /* 0x000000213b3a7225 */ /* 0x000fc8000788003a */
[C---:B------:R-:W-:Y:S02]  /*a1a0*/  IMAD R32, R38.reuse, R33, RZ ;  /* 0x0000002126207224 */ /* 0x040fe400078e02ff */
[----:B------:R-:W-:-:S04]  /*a1b0*/  IMAD.HI.U32 R34, P3, R38, R34, R58 ;  /* 0x0000002226227227 */ /* 0x000fc8000786003a */
[----:B------:R-:W-:Y:S01]  /*a1c0*/  IMAD.HI.U32 R33, R38, R33, RZ ;  /* 0x0000002126217227 */ /* 0x000fe200078e00ff */
[----:B------:R-:W-:-:S04]  /*a1d0*/  IADD3 R34, P2, R32, R34, RZ ;  /* 0x0000002220227210 */ /* 0x000fc80007f5e0ff */
[----:B------:R-:W-:Y:S01]  /*a1e0*/  IADD3.X R32, R33, R38, RZ, P4, !PT ;  /* 0x0000002621207210 */ /* 0x000fe200027fe4ff */
[----:B------:R-:W-:-:S03]  /*a1f0*/  IMAD.HI.U32 R38, R34, R31, RZ ;  /* 0x0000001f22267227 */ /* 0x000fc600078e00ff */
[----:B------:R-:W-:Y:S01]  /*a200*/  IADD3.X R32, RZ, RZ, R32, P2, P3 ;  /* 0x000000ffff207210 */ /* 0x000fe200017e6420 */
[----:B------:R-:W-:-:S04]  /*a210*/  IMAD.WIDE.U32 R58, R34, R30, R38 ;  /* 0x0000001e223a7225 */ /* 0x000fc800078e0026 */
[C---:B------:R-:W-:Y:S02]  /*a220*/  IMAD R39, R32.reuse, R30, RZ ;  /* 0x0000001e20277224 */ /* 0x040fe400078e02ff */
[----:B------:R-:W-:-:S04]  /*a230*/  IMAD.HI.U32 R33, P3, R32, R31, R58 ;  /* 0x0000001f20217227 */ /* 0x000fc8000786003a */
[----:B------:R-:W-:Y:S01]  /*a240*/  IMAD.HI.U32 R32, R32, R30, RZ ;  /* 0x0000001e20207227 */ /* 0x000fe200078e00ff */
[----:B------:R-:W-:-:S04]  /*a250*/  IADD3 R39, P2, R39, R33, RZ ;  /* 0x0000002127277210 */ /* 0x000fc80007f5e0ff */
[----:B------:R-:W-:Y:S01]  /*a260*/  IADD3.X R32, R32, RZ, RZ, P3, !PT ;  /* 0x000000ff20207210 */ /* 0x000fe20001ffe4ff */
[----:B------:R-:W-:-:S04]  /*a270*/  IMAD.WIDE.U32 R58, R39, R37, RZ ;  /* 0x00000025273a7225 */ /* 0x000fc800078e00ff */
[----:B------:R-:W-:Y:S01]  /*a280*/  IMAD.X R38, RZ, RZ, R32, P2 ;  /* 0x000000ffff267224 */ /* 0x000fe200010e0620 */
[----:B------:R-:W-:Y:S01]  /*a290*/  IADD3 R31, P2, -R58, R31, RZ ;  /* 0x0000001f3a1f7210 */ /* 0x000fe20007f5e1ff */
[----:B------:R-:W-:-:S03]  /*a2a0*/  IMAD R32, R39, R36, R59 ;  /* 0x0000002427207224 */ /* 0x000fc600078e023b */
[-C--:B------:R-:W-:Y:S01]  /*a2b0*/  ISETP.GE.U32.AND P4, PT, R31, R37.reuse, PT ;  /* 0x000000251f00720c */ /* 0x080fe20003f86070 */
[----:B------:R-:W-:Y:S01]  /*a2c0*/  IMAD R32, R38, R37, R32 ;  /* 0x0000002526207224 */ /* 0x000fe200078e0220 */
[----:B------:R-:W-:-:S04]  /*a2d0*/  IADD3 R33, P3, -R37, R31, RZ ;  /* 0x0000001f25217210 */ /* 0x000fc80007f7e1ff */
[----:B------:R-:W-:Y:S02]  /*a2e0*/  IADD3.X R30, ~R32, R30, RZ, P2, !PT ;  /* 0x0000001e201e7210 */ /* 0x000fe400017fe5ff */
[----:B------:R-:W-:Y:S02]  /*a2f0*/  IADD3 R34, P2, R39, 0x1, RZ ;  /* 0x0000000127227810 */ /* 0x000fe40007f5e0ff */
[C---:B------:R-:W-:Y:S01]  /*a300*/  ISETP.GE.U32.AND.EX P4, PT, R30.reuse, R36, PT, P4 ;  /* 0x000000241e00720c */ /* 0x040fe20003f86140 */
[----:B------:R-:W-:-:S03]  /*a310*/  IMAD.X R32, R30, 0x1, ~R36, P3 ;  /* 0x000000011e207824 */ /* 0x000fc600018e0e24 */
[----:B------:R-:W-:Y:S02]  /*a320*/  SEL R33, R33, R31, P4 ;  /* 0x0000001f21217207 */ /* 0x000fe40002000000 */
[----:B------:R-:W-:Y:S02]  /*a330*/  IADD3.X R31, RZ, R38, RZ, P2, !PT ;  /* 0x00000026ff1f7210 */ /* 0x000fe400017fe4ff */
[----:B------:R-:W-:Y:S02]  /*a340*/  SEL R34, R34, R39, P4 ;  /* 0x0000002722227207 */ /* 0x000fe40002000000 */
[----:B------:R-:W-:Y:S02]  /*a350*/  SEL R32, R32, R30, P4 ;  /* 0x0000001e20207207 */ /* 0x000fe40002000000 */
[----:B------:R-:W-:Y:S02]  /*a360*/  SEL R31, R31, R38, P4 ;  /* 0x000000261f1f7207 */ /* 0x000fe40002000000 */
[----:B------:R-:W-:-:S02]  /*a370*/  ISETP.GE.U32.AND P4, PT, R33, R37, PT ;  /* 0x000000252100720c */ /* 0x000fc40003f86070 */
[----:B------:R-:W-:Y:S02]  /*a380*/  IADD3 R30, P3, R34, 0x1, RZ ;  /* 0x00000001221e7810 */ /* 0x000fe40007f7e0ff */
[----:B------:R-:W-:Y:S02]  /*a390*/  ISETP.GE.U32.AND.EX P4, PT, R32, R36, PT, P4 ;  /* 0x000000242000720c */ /* 0x000fe40003f86140 */
[----:B------:R-:W-:Y:S01]  /*a3a0*/  ISETP.NE.U32.AND P2, PT, R37, RZ, PT ;  /* 0x000000ff2500720c */ /* 0x000fe20003f45070 */
[----:B------:R-:W-:Y:S01]  /*a3b0*/  IMAD.X R32, RZ, RZ, R31, P3 ;  /* 0x000000ffff207224 */ /* 0x000fe200018e061f */
[----:B------:R-:W-:Y:S02]  /*a3c0*/  SEL R30, R30, R34, P4 ;  /* 0x000000221e1e7207 */ /* 0x000fe40002000000 */
[----:B------:R-:W-:Y:S01]  /*a3d0*/  MOV R34, R35 ;  /* 0x0000002300227202 */ /* 0x000fe20000000f00 */
[----:B------:R-:W-:Y:S01]  /*a3e0*/  IMAD.MOV.U32 R35, RZ, RZ, 0x0 ;  /* 0x00000000ff237424 */ /* 0x000fe200078e00ff */
[----:B------:R-:W-:-:S02]  /*a3f0*/  ISETP.NE.AND.EX P2, PT, R36, RZ, PT, P2 ;  /* 0x000000ff2400720c */ /* 0x000fc40003f45320 */
[----:B------:R-:W-:Y:S02]  /*a400*/  SEL R32, R32, R31, P4 ;  /* 0x0000001f20207207 */ /* 0x000fe40002000000 */
[----:B------:R-:W-:Y:S02]  /*a410*/  SEL R30, R30, 0xffffffff, P2 ;  /* 0xffffffff1e1e7807 */ /* 0x000fe40001000000 */
[----:B------:R-:W-:Y:S01]  /*a420*/  SEL R32, R32, 0xffffffff, P2 ;  /* 0xffffffff20207807 */ /* 0x000fe20001000000 */
[----:B------:R-:W-:Y:S06]  /*a430*/  RET.REL.NODEC R34 `(_ZN7cutlass6KernelINS_4gemm6kernel14RankKUniversalINS1_11threadblock13MmaMultistageINS1_9GemmShapeILi16ELi32ELi16EEENS_9transform11threadblock28PredicatedTileAccessIteratorINS_11MatrixShapeILi16ELi16EEEdNS_6layout11ColumnMajorELi1ENS8_31PitchLinearWarpStripedThreadMapINS_16PitchLinearShapeILi16ELi16EEELi64ENSG_ILi16ELi2EEELi1EEENS_5ArrayIdLi1ELb1EEELb0ENSD_9NoPermuteEEENS9_25RegularTileAccessIteratorISC_dNSD_43ColumnMajorTensorOpMultiplicandCongruous64bELi1ESJ_Li8EEELNS_4arch14CacheOperation4KindE0ENSA_INSB_ILi16ELi32EEEdNSD_8RowMajorELi0ENSF_INSG_ILi32ELi16EEELi64ESI_Li1EEESL_Lb0ESM_EENSO_ISU_dNSD_40RowMajorTensorOpMultiplicandCongruous64bELi0ESX_Li8EEELST_0EdSV_NS4_9MmaPolicyINS1_4warp11MmaTensorOpINS6_ILi16ELi16ELi16EEEdSP_dSZ_dSV_NS12_17MmaTensorOpPolicyINSR_3MmaINS6_ILi8ELi8ELi4EEELi32EdSV_dSE_dSV_NSR_13OpMultiplyAddEEENSB_ILi1ELi1EEEEELi1ELb0EbEENSB_ILi0ELi0EEES1D_Li1EEELi5ELNS1_23SharedMemoryClearOptionE0EbEENS_8epilogue11threadblock8EpilogueIS7_S1C_Li1ENS1I_27PredicatedTileIteratorBlas3INS1I_26OutputTileOptimalThreadMapINS1I_15OutputTileShapeILi32ELi8ELi1ELi1ELi1EEENS1M_ILi1ELi2ELi1ELi1ELi2EEELi64ELi1ELi64EEEdLNS_8BlasModeE1EEENS1H_4warp24FragmentIteratorTensorOpIS14_S17_dNSK_IdLi2ELb1EEESV_EENS1S_20TileIteratorTensorOpIS14_S17_dSV_EENS1I_18SharedLoadIteratorINS1P_18CompactedThreadMapEdLi8EEENS1H_6thread17LinearCombinationIdLi1EddLNS21_9ScaleType4KindE0ELNS_15FloatRoundStyleE2EdEENSB_ILi0ELi4EEELi1ELi1EEENS4_30GemmIdentityThreadblockSwizzleILi8EEELNS_8FillModeE2EEEEEvNT_6ParamsE) ;  /* 0xffffff5822f07950 */ /* 0x000fec0003c3ffff */
.L_x_106:
[----:B------:R-:W-:-:S00]  /*a440*/  BRA `(.L_x_106) ;  /* 0xfffffffc00fc7947 */ /* 0x000fc0000383ffff */
[----:B------:R-:W-:-:S00]  /*a450*/  NOP ;  /* 0x0000000000007918 */ /* 0x000fc00000000000 */
        /* <DEDUP_REMOVED lines=10> */
.L_x_116:


//--------------------- .text._Z20ReferenceSyrk_kerneliidPKdidPdi --------------------------
	.section	.text._Z20ReferenceSyrk_kerneliidPKdidPdi,"ax",@progbits
	.align	128
        .global         _Z20ReferenceSyrk_kerneliidPKdidPdi
        .type           _Z20ReferenceSyrk_kerneliidPKdidPdi,@function
        .size           _Z20ReferenceSyrk_kerneliidPKdidPdi,(.L_x_118 - _Z20ReferenceSyrk_kerneliidPKdidPdi)
        .other          _Z20ReferenceSyrk_kerneliidPKdidPdi,@"STO_CUDA_ENTRY STV_DEFAULT"
_Z20ReferenceSyrk_kerneliidPKdidPdi:
.text._Z20ReferenceSyrk_kerneliidPKdidPdi:
[----:B------:R-:W-:Y:S01]  /*0000*/  LDC R1, c[0x0][0x28] ;  /* 0x00000a00ff017b82 */ /* 0x000fe20000000800 */
[----:B------:R-:W0:Y:S01]  /*0010*/  S2R R0, SR_CTAID.Y ;  /* 0x0000000000007919 */ /* 0x000e220000002600 */
[----:B------:R-:W-:Y:S01]  /*0020*/  ULDC UR4, c[0x0][0x0] ;  /* 0x0000000000047ab9 */ /* 0x000fe20000000800 */
[----:B------:R-:W-:Y:S01]  /*0030*/  ULDC UR5, c[0x0][0x4] ;  /* 0x0000010000057ab9 */ /* 0x000fe20000000800 */
[----:B------:R-:W0:Y:S01]  /*0040*/  S2R R5, SR_TID.Y ;  /* 0x0000000000057919 */ /* 0x000e220000002200 */
[----:B------:R-:W1:Y:S01]  /*0050*/  S2R R3, SR_CTAID.X ;  /* 0x0000000000037919 */ /* 0x000e620000002500 */
[----:B------:R-:W1:Y:S01]  /*0060*/  S2R R2, SR_TID.X ;  /* 0x0000000000027919 */ /* 0x000e620000002100 */
[----:B0-----:R-:W-:Y:S01]  /*0070*/  IMAD R0, R0, UR5, R5 ;  /* 0x0000000500007c24 */ /* 0x001fe2000f8e0205 */
[----:B------:R-:W-:-:S04]  /*0080*/  ULDC UR5, c[0x0][0x210] ;  /* 0x0000840000057ab9 */ /* 0x000fc80000000800 */
[----:B------:R-:W-:Y:S01]  /*0090*/  ISETP.GE.AND P0, PT, R0, UR5, PT ;  /* 0x0000000500007c0c */ /* 0x000fe2000bf06270 */
[----:B-1----:R-:W-:-:S05]  /*00a0*/  IMAD R3, R3, UR4, R2 ;  /* 0x0000000403037c24 */ /* 0x002fca000f8e0202 */
[----:B------:R-:W-:-:S04]  /*00b0*/  ISETP.GE.OR P0, PT, R3, UR5, P0 ;  /* 0x0000000503007c0c */ /* 0x000fc80008706670 */
[----:B------:R-:W-:-:S13]  /*00c0*/  ISETP.LT.OR P0, PT, R3, R0, P0 ;  /* 0x000000000300720c */ /* 0x000fda0000701670 */
[----:B------:R-:W-:Y:S05]  /*00d0*/  @P0 EXIT ;  /* 0x000000000000094d */ /* 0x000fea0003800000 */
[----:B------:R-:W0:Y:S01]  /*00e0*/  LDC R5, c[0x0][0x214] ;  /* 0x00008500ff057b82 */ /* 0x000e220000000800 */
[----:B------:R-:W-:Y:S01]  /*00f0*/  ULDC.64 UR6, c[0x0][0x208] ;  /* 0x0000820000067ab9 */ /* 0x000fe20000000a00 */
[----:B------:R-:W-:Y:S02]  /*0100*/  CS2R R8, SRZ ;  /* 0x0000000000087805 */ /* 0x000fe4000001ff00 */
[----:B0-----:R-:W-:-:S13]  /*0110*/  ISETP.GE.AND P0, PT, R5, 0x1, PT ;  /* 0x000000010500780c */ /* 0x001fda0003f06270 */
[----:B------:R-:W-:Y:S05]  /*0120*/  @!P0 BRA `(.L_x_107) ;  /* 0x0000000c00008947 */ /* 0x000fea0003800000 */
[C---:B------:R-:W-:Y:S01]  /*0130*/  IADD3 R2, R5.reuse, -0x1, RZ ;  /* 0xffffffff05027810 */ /* 0x040fe20007ffe0ff */
[----:B------:R-:W-:Y:S01]  /*0140*/  UMOV UR4, URZ ;  /* 0x0000003f00047c82 */ /* 0x000fe20008000000 */
[----:B------:R-:W-:Y:S02]  /*0150*/  CS2R R8, SRZ ;  /* 0x0000000000087805 */ /* 0x000fe4000001ff00 */
[----:B------:R-:W-:Y:S02]  /*0160*/  ISETP.GE.U32.AND P0, PT, R2, 0x3, PT ;  /* 0x000000030200780c */ /* 0x000fe40003f06070 */
[----:B------:R-:W-:-:S11]  /*0170*/  LOP3.LUT R2, R5, 0x3, RZ, 0xc0, !PT ;  /* 0x0000000305027812 */ /* 0x000fd600078ec0ff */
[----:B------:R-:W-:Y:S05]  /*0180*/  @!P0 BRA `(.L_x_108) ;  /* 0x0000000800a88947 */ /* 0x000fea0003800000 */
[----:B------:R-:W0:Y:S01]  /*0190*/  LDC.64 R28, c[0x0][0x220] ;  /* 0x00008800ff1c7b82 */ /* 0x000e220000000a00 */
[----:B------:R-:W-:Y:S01]  /*01a0*/  IADD3 R4, -R2, R5, RZ ;  /* 0x0000000502047210 */ /* 0x000fe20007ffe1ff */
[----:B------:R-:W-:Y:S01]  /*01b0*/  UMOV UR4, URZ ;  /* 0x0000003f00047c82 */ /* 0x000fe20008000000 */
[----:B------:R-:W-:Y:S02]  /*01c0*/  CS2R R8, SRZ ;  /* 0x0000000000087805 */ /* 0x000fe4000001ff00 */
[----:B------:R-:W-:Y:S01]  /*01d0*/  ISETP.GT.AND P0, PT, R4, RZ, PT ;  /* 0x000000ff0400720c */ /* 0x000fe20003f04270 */
[----:B0-----:R-:W-:-:S04]  /*01e0*/  IMAD.WIDE R24, R3, 0x8, R28 ;  /* 0x0000000803187825 */ /* 0x001fc800078e021c */
[----:B------:R-:W-:-:S08]  /*01f0*/  IMAD.WIDE R28, R0, 0x8, R28 ;  /* 0x00000008001c7825 */ /* 0x000fd000078e021c */
[----:B------:R-:W-:Y:S05]  /*0200*/  @!P0 BRA `(.L_x_109) ;  /* 0x0000000800248947 */ /* 0x000fea0003800000 */
[----:B------:R-:W-:Y:S02]  /*0210*/  ISETP.GT.AND P1, PT, R4, 0xc, PT ;  /* 0x0000000c0400780c */ /* 0x000fe40003f24270 */
[----:B------:R-:W-:-:S11]  /*0220*/  PLOP3.LUT P0, PT, PT, PT, PT, 0x80, 0x0 ;  /* 0x000000000000781c */ /* 0x000fd60003f0f070 */
[----:B------:R-:W-:Y:S05]  /*0230*/  @!P1 BRA `(.L_x_110) ;  /* 0x0000000400589947 */ /* 0x000fea0003800000 */
[----:B------:R-:W-:-:S13]  /*0240*/  PLOP3.LUT P0, PT, PT, PT, PT, 0x8, 0x0 ;  /* 0x000000000000781c */ /* 0x000fda0003f0e170 */
.L_x_111:
[----:B------:R-:W2:Y:S01]  /*0250*/  LDG.E.64 R16, desc[UR6][R28.64] ;  /* 0x000000061c107981 */ /* 0x000ea2000c1e1b00 */
[----:B------:R-:W0:Y:S03]  /*0260*/  LDC R5, c[0x0][0x228] ;  /* 0x00008a00ff057b82 */ /* 0x000e260000000800 */
[----:B------:R1:W2:Y:S01]  /*0270*/  LDG.E.64 R18, desc[UR6][R24.64] ;  /* 0x0000000618127981 */ /* 0x0002a2000c1e1b00 */
[----:B0-----:R-:W-:-:S04]  /*0280*/  IMAD.WIDE R26, R5, 0x8, R28 ;  /* 0x00000008051a7825 */ /* 0x001fc800078e021c */
[C---:B-1----:R-:W-:Y:S01]  /*0290*/  IMAD.WIDE R24, R5.reuse, 0x8, R24 ;  /* 0x0000000805187825 */ /* 0x042fe200078e0218 */
[----:B------:R0:W3:Y:S04]  /*02a0*/  LDG.E.64 R10, desc[UR6][R26.64] ;  /* 0x000000061a0a7981 */ /* 0x0000e8000c1e1b00 */
[----:B------:R-:W3:Y:S01]  /*02b0*/  LDG.E.64 R14, desc[UR6][R24.64] ;  /* 0x00000006180e7981 */ /* 0x000ee2000c1e1b00 */
[----:B------:R-:W-:-:S04]  /*02c0*/  IMAD.WIDE R20, R5, 0x8, R24 ;  /* 0x0000000805147825 */ /* 0x000fc800078e0218 */
[C---:B0-----:R-:W-:Y:S01]  /*02d0*/  IMAD.WIDE R26, R5.reuse, 0x8, R26 ;  /* 0x00000008051a7825 */ /* 0x041fe200078e021a */
[----:B------:R0:W4:Y:S04]  /*02e0*/  LDG.E.64 R12, desc[UR6][R20.64] ;  /* 0x00000006140c7981 */ /* 0x000128000c1e1b00 */
[----:B------:R1:W4:Y:S01]  /*02f0*/  LDG.E.64 R6, desc[UR6][R26.64] ;  /* 0x000000061a067981 */ /* 0x000322000c1e1b00 */
[----:B------:R-:W-:-:S04]  /*0300*/  IMAD.WIDE R22, R5, 0x8, R26 ;  /* 0x0000000805167825 */ /* 0x000fc800078e021a */
[----:B0-----:R-:W-:Y:S01]  /*0310*/  IMAD.WIDE R20, R5, 0x8, R20 ;  /* 0x0000000805147825 */ /* 0x001fe200078e0214 */
[----:B--2---:R-:W-:-:S04]  /*0320*/  DFMA R16, R16, R18, R8 ;  /* 0x000000121010722b */ /* 0x004fc80000000008 */
[----:B------:R-:W2:Y:S04]  /*0330*/  LDG.E.64 R18, desc[UR6][R20.64] ;  /* 0x0000000614127981 */ /* 0x000ea8000c1e1b00 */
[----:B------:R-:W2:Y:S01]  /*0340*/  LDG.E.64 R8, desc[UR6][R22.64] ;  /* 0x0000000616087981 */ /* 0x000ea2000c1e1b00 */
[----:B------:R-:W-:-:S04]  /*0350*/  IMAD.WIDE R28, R5, 0x8, R22 ;  /* 0x00000008051c7825 */ /* 0x000fc800078e0216 */
[----:B------:R-:W-:-:S04]  /*0360*/  IMAD.WIDE R24, R5, 0x8, R20 ;  /* 0x0000000805187825 */ /* 0x000fc800078e0214 */
[C---:B-1----:R-:W-:Y:S01]  /*0370*/  IMAD.WIDE R26, R5.reuse, 0x8, R24 ;  /* 0x00000008051a7825 */ /* 0x042fe200078e0218 */
[----:B---3--:R-:W-:Y:S01]  /*0380*/  DFMA R14, R10, R14, R16 ;  /* 0x0000000e0a0e722b */ /* 0x008fe20000000010 */
[----:B------:R0:W3:Y:S04]  /*0390*/  LDG.E.64 R16, desc[UR6][R28.64] ;  /* 0x000000061c107981 */ /* 0x0000e8000c1e1b00 */
[----:B------:R1:W3:Y:S01]  /*03a0*/  LDG.E.64 R10, desc[UR6][R24.64] ;  /* 0x00000006180a7981 */ /* 0x0002e2000c1e1b00 */
[C---:B0-----:R-:W-:Y:S02]  /*03b0*/  IMAD.WIDE R28, R5.reuse, 0x8, R28 ;  /* 0x00000008051c7825 */ /* 0x041fe400078e021c */
[----:B----4-:R-:W-:Y:S01]  /*03c0*/  DFMA R12, R6, R12, R14 ;  /* 0x0000000c060c722b */ /* 0x010fe2000000000e */
[----:B------:R-:W4:Y:S04]  /*03d0*/  LDG.E.64 R6, desc[UR6][R26.64] ;  /* 0x000000061a067981 */ /* 0x000f28000c1e1b00 */
[----:B------:R-:W4:Y:S01]  /*03e0*/  LDG.E.64 R14, desc[UR6][R28.64] ;  /* 0x000000061c0e7981 */ /* 0x000f22000c1e1b00 */
[----:B------:R-:W-:-:S04]  /*03f0*/  IMAD.WIDE R22, R5, 0x8, R28 ;  /* 0x0000000805167825 */ /* 0x000fc800078e021c */
[C---:B------:R-:W-:Y:S01]  /*0400*/  IMAD.WIDE R20, R5.reuse, 0x8, R26 ;  /* 0x0000000805147825 */ /* 0x040fe200078e021a */
[----:B--2---:R-:W-:Y:S01]  /*0410*/  DFMA R18, R8, R18, R12 ;  /* 0x000000120812722b */ /* 0x004fe2000000000c */
[----:B------:R-:W2:Y:S04]  /*0420*/  LDG.E.64 R12, desc[UR6][R22.64] ;  /* 0x00000006160c7981 */ /* 0x000ea8000c1e1b00 */
[----:B------:R0:W2:Y:S01]  /*0430*/  LDG.E.64 R8, desc[UR6][R20.64] ;  /* 0x0000000614087981 */ /* 0x0000a2000c1e1b00 */
[----:B-1----:R-:W-:-:S04]  /*0440*/  IMAD.WIDE R24, R5, 0x8, R22 ;  /* 0x0000000805187825 */ /* 0x002fc800078e0216 */
[----:B0-----:R-:W-:-:S04]  /*0450*/  IMAD.WIDE R20, R5, 0x8, R20 ;  /* 0x0000000805147825 */ /* 0x001fc800078e0214 */
[----:B------:R-:W-:-:S04]  /*0460*/  IMAD.WIDE R28, R5, 0x8, R24 ;  /* 0x00000008051c7825 */ /* 0x000fc800078e0218 */
[C---:B------:R-:W-:Y:S01]  /*0470*/  IMAD.WIDE R26, R5.reuse, 0x8, R20 ;  /* 0x00000008051a7825 */ /* 0x040fe200078e0214 */
[----:B---3--:R-:W-:Y:S01]  /*0480*/  DFMA R16, R16, R10, R18 ;  /* 0x0000000a1010722b */ /* 0x008fe20000000012 */
[----:B------:R-:W3:Y:S04]  /*0490*/  LDG.E.64 R10, desc[UR6][R20.64] ;  /* 0x00000006140a7981 */ /* 0x000ee8000c1e1b00 */
[----:B------:R-:W3:Y:S01]  /*04a0*/  LDG.E.64 R18, desc[UR6][R24.64] ;  /* 0x0000000618127981 */ /* 0x000ee2000c1e1b00 */
[C---:B------:R-:W-:Y:S02]  /*04b0*/  IMAD.WIDE R22, R5.reuse, 0x8, R26 ;  /* 0x0000000805167825 */ /* 0x040fe400078e021a */
[----:B----4-:R-:W-:Y:S01]  /*04c0*/  DFMA R14, R14, R6, R16 ;  /* 0x000000060e0e722b */ /* 0x010fe20000000010 */
[----:B------:R0:W4:Y:S04]  /*04d0*/  LDG.E.64 R6, desc[UR6][R28.64] ;  /* 0x000000061c067981 */ /* 0x000128000c1e1b00 */
[----:B------:R1:W4:Y:S01]  /*04e0*/  LDG.E.64 R16, desc[UR6][R26.64] ;  /* 0x000000061a107981 */ /* 0x000322000c1e1b00 */
[----:B0-----:R-:W-:-:S02]  /*04f0*/  IMAD.WIDE R28, R5, 0x8, R28 ;  /* 0x00000008051c7825 */ /* 0x001fc400078e021c */
[----:B--2---:R-:W-:-:S03]  /*0500*/  DFMA R12, R12, R8, R14 ;  /* 0x000000080c0c722b */ /* 0x004fc6000000000e */
[----:B------:R-:W2:Y:S04]  /*0510*/  LDG.E.64 R8, desc[UR6][R28.64] ;  /* 0x000000061c087981 */ /* 0x000ea8000c1e1b00 */
[----:B------:R0:W2:Y:S01]  /*0520*/  LDG.E.64 R14, desc[UR6][R22.64] ;  /* 0x00000006160e7981 */ /* 0x0000a2000c1e1b00 */
[----:B------:R-:W-:-:S04]  /*0530*/  IMAD.WIDE R24, R5, 0x8, R28 ;  /* 0x0000000805187825 */ /* 0x000fc800078e021c */
[----:B------:R-:W-:-:S04]  /*0540*/  IMAD.WIDE R20, R5, 0x8, R22 ;  /* 0x0000000805147825 */ /* 0x000fc800078e0216 */
[C---:B-1----:R-:W-:Y:S01]  /*0550*/  IMAD.WIDE R26, R5.reuse, 0x8, R24 ;  /* 0x00000008051a7825 */ /* 0x042fe200078e0218 */
[----:B---3--:R-:W-:Y:S01]  /*0560*/  DFMA R18, R18, R10, R12 ;  /* 0x0000000a1212722b */ /* 0x008fe2000000000c */
[----:B------:R-:W3:Y:S04]  /*0570*/  LDG.E.64 R10, desc[UR6][R24.64] ;  /* 0x00000006180a7981 */ /* 0x000ee8000c1e1b00 */
[----:B------:R1:W3:Y:S01]  /*0580*/  LDG.E.64 R12, desc[UR6][R20.64] ;  /* 0x00000006140c7981 */ /* 0x0002e2000c1e1b00 */
[C---:B0-----:R-:W-:Y:S02]  /*0590*/  IMAD.WIDE R22, R5.reuse, 0x8, R26 ;  /* 0x0000000805167825 */ /* 0x041fe400078e021a */
[----:B----4-:R-:W-:Y:S01]  /*05a0*/  DFMA R16, R6, R16, R18 ;  /* 0x000000100610722b */ /* 0x010fe20000000012 */
[----:B------:R-:W4:Y:S01]  /*05b0*/  LDG.E.64 R6, desc[UR6][R26.64] ;  /* 0x000000061a067981 */ /* 0x000f22000c1e1b00 */
[----:B-1----:R-:W-:-:S05]  /*05c0*/  IMAD.WIDE R20, R5, 0x8, R20 ;  /* 0x0000000805147825 */ /* 0x002fca00078e0214 */
[----:B------:R-:W4:Y:S01]  /*05d0*/  LDG.E.64 R18, desc[UR6][R20.64] ;  /* 0x0000000614127981 */ /* 0x000f22000c1e1b00 */
[C---:B------:R-:W-:Y:S01]  /*05e0*/  IMAD.WIDE R28, R5.reuse, 0x8, R20 ;  /* 0x00000008051c7825 */ /* 0x040fe200078e0214 */
[----:B--2---:R-:W-:Y:S02]  /*05f0*/  DFMA R14, R8, R14, R16 ;  /* 0x0000000e080e722b */ /* 0x004fe40000000010 */
[----:B------:R-:W2:Y:S04]  /*0600*/  LDG.E.64 R8, desc[UR6][R22.64] ;  /* 0x0000000616087981 */ /* 0x000ea8000c1e1b00 */
[----:B------:R0:W2:Y:S01]  /*0610*/  LDG.E.64 R16, desc[UR6][R28.64] ;  /* 0x000000061c107981 */ /* 0x0000a2000c1e1b00 */
[----:B------:R-:W-:-:S04]  /*0620*/  IMAD.WIDE R24, R5, 0x8, R22 ;  /* 0x0000000805187825 */ /* 0x000fc800078e0216 */
[----:B0-----:R-:W-:-:S04]  /*0630*/  IMAD.WIDE R28, R5, 0x8, R28 ;  /* 0x00000008051c7825 */ /* 0x001fc800078e021c */
[----:B------:R-:W-:-:S05]  /*0640*/  IMAD.WIDE R26, R5, 0x8, R28 ;  /* 0x00000008051a7825 */ /* 0x000fca00078e021c */
[----:B------:R-:W5:Y:S01]  /*0650*/  LDG.E.64 R22, desc[UR6][R26.64] ;  /* 0x000000061a167981 */ /* 0x000f62000c1e1b00 */
[----:B---3--:R-:W-:-:S03]  /*0660*/  DFMA R10, R10, R12, R14 ;  /* 0x0000000c0a0a722b */ /* 0x008fc6000000000e */
[----:B------:R0:W3:Y:S04]  /*0670*/  LDG.E.64 R12, desc[UR6][R24.64] ;  /* 0x00000006180c7981 */ /* 0x0000e8000c1e1b00 */
[----:B------:R-:W3:Y:S01]  /*0680*/  LDG.E.64 R14, desc[UR6][R28.64] ;  /* 0x000000061c0e7981 */ /* 0x000ee2000c1e1b00 */
[----:B0-----:R-:W-:Y:S01]  /*0690*/  IMAD.WIDE R24, R5, 0x8, R24 ;  /* 0x0000000805187825 */ /* 0x001fe200078e0218 */
[----:B----4-:R-:W-:-:S04]  /*06a0*/  DFMA R18, R6, R18, R10 ;  /* 0x000000120612722b */ /* 0x010fc8000000000a */
[----:B------:R0:W5:Y:S01]  /*06b0*/  LDG.E.64 R20, desc[UR6][R24.64] ;  /* 0x0000000618147981 */ /* 0x000162000c1e1b00 */
[----:B------:R-:W-:-:S04]  /*06c0*/  IMAD.WIDE R6, R5, 0x8, R26 ;  /* 0x0000000805067825 */ /* 0x000fc800078e021a */
[----:B------:R-:W-:Y:S01]  /*06d0*/  IMAD.WIDE R10, R5, 0x8, R24 ;  /* 0x00000008050a7825 */ /* 0x000fe200078e0218 */
[----:B--2---:R-:W-:Y:S01]  /*06e0*/  DFMA R18, R8, R16, R18 ;  /* 0x000000100812722b */ /* 0x004fe20000000012 */
[----:B------:R-:W2:Y:S04]  /*06f0*/  LDG.E.64 R16, desc[UR6][R6.64] ;  /* 0x0000000606107981 */ /* 0x000ea8000c1e1b00 */
[----:B------:R-:W2:Y:S01]  /*0700*/  LDG.E.64 R8, desc[UR6][R10.64] ;  /* 0x000000060a087981 */ /* 0x000ea2000c1e1b00 */
[----:B------:R-:W-:-:S04]  /*0710*/  IADD3 R4, R4, -0x10, RZ ;  /* 0xfffffff004047810 */ /* 0x000fc80007ffe0ff */
[----:B------:R-:W-:Y:S01]  /*0720*/  ISETP.GT.AND P1, PT, R4, 0xc, PT ;  /* 0x0000000c0400780c */ /* 0x000fe20003f24270 */
[----:B------:R-:W-:Y:S01]  /*0730*/  UIADD3 UR4, UR4, 0x10, URZ ;  /* 0x0000001004047890 */ /* 0x000fe2000fffe03f */
[----:B---3--:R-:W-:Y:S01]  /*0740*/  DFMA R12, R12, R14, R18 ;  /* 0x0000000e0c0c722b */ /* 0x008fe20000000012 */
[----:B0-----:R-:W-:-:S07]  /*0750*/  IMAD.WIDE R24, R5, 0x8, R6 ;  /* 0x0000000805187825 */ /* 0x001fce00078e0206 */
[----:B-----5:R-:W-:Y:S01]  /*0760*/  DFMA R12, R20, R22, R12 ;  /* 0x00000016140c722b */ /* 0x020fe2000000000c */
[----:B------:R-:W-:-:S07]  /*0770*/  IMAD.WIDE R28, R5, 0x8, R10 ;  /* 0x00000008051c7825 */ /* 0x000fce00078e020a */
[----:B--2---:R-:W-:Y:S01]  /*0780*/  DFMA R8, R8, R16, R12 ;  /* 0x000000100808722b */ /* 0x004fe2000000000c */
[----:B------:R-:W-:Y:S10]  /*0790*/  @P1 BRA `(.L_x_111) ;  /* 0xfffffff800ac1947 */ /* 0x000ff4000383ffff */
.L_x_110:
[----:B------:R-:W-:-:S13]  /*07a0*/  ISETP.GT.AND P1, PT, R4, 0x4, PT ;  /* 0x000000040400780c */ /* 0x000fda0003f24270 */
[----:B------:R-:W-:Y:S05]  /*07b0*/  @!P1 BRA `(.L_x_112) ;  /* 0x0000000000b09947 */ /* 0x000fea0003800000 */
[----:B------:R-:W0:Y:S01]  /*07c0*/  LDC R5, c[0x0][0x228] ;  /* 0x00008a00ff057b82 */ /* 0x000e220000000800 */
[----:B------:R-:W2:Y:S04]  /*07d0*/  LDG.E.64 R10, desc[UR6][R28.64] ;  /* 0x000000061c0a7981 */ /* 0x000ea8000c1e1b00 */
[----:B------:R1:W2:Y:S01]  /*07e0*/  LDG.E.64 R12, desc[UR6][R24.64] ;  /* 0x00000006180c7981 */ /* 0x0002a2000c1e1b00 */
[----:B0-----:R-:W-:-:S04]  /*07f0*/  IMAD.WIDE R16, R5, 0x8, R28 ;  /* 0x0000000805107825 */ /* 0x001fc800078e021c */
[C---:B-1----:R-:W-:Y:S01]  /*0800*/  IMAD.WIDE R24, R5.reuse, 0x8, R24 ;  /* 0x0000000805187825 */ /* 0x042fe200078e0218 */
[----:B------:R-:W3:Y:S04]  /*0810*/  LDG.E.64 R6, desc[UR6][R16.64] ;  /* 0x0000000610067981 */ /* 0x000ee8000c1e1b00 */
[----:B------:R-:W3:Y:S01]  /*0820*/  LDG.E.64 R22, desc[UR6][R24.64] ;  /* 0x0000000618167981 */ /* 0x000ee2000c1e1b00 */
[----:B------:R-:W-:-:S04]  /*0830*/  IMAD.WIDE R14, R5, 0x8, R16 ;  /* 0x00000008050e7825 */ /* 0x000fc800078e0210 */
[C---:B------:R-:W-:Y:S01]  /*0840*/  IMAD.WIDE R26, R5.reuse, 0x8, R24 ;  /* 0x00000008051a7825 */ /* 0x040fe200078e0218 */
[----:B------:R-:W4:Y:S04]  /*0850*/  LDG.E.64 R18, desc[UR6][R14.64] ;  /* 0x000000060e127981 */ /* 0x000f28000c1e1b00 */
[----:B------:R0:W4:Y:S01]  /*0860*/  LDG.E.64 R20, desc[UR6][R26.64] ;  /* 0x000000061a147981 */ /* 0x000122000c1e1b00 */
[----:B------:R-:W-:-:S05]  /*0870*/  IMAD.WIDE R28, R5, 0x8, R14 ;  /* 0x00000008051c7825 */ /* 0x000fca00078e020e */
[----:B------:R1:W5:Y:S01]  /*0880*/  LDG.E.64 R14, desc[UR6][R28.64] ;  /* 0x000000061c0e7981 */ /* 0x000362000c1e1b00 */
[----:B0-----:R-:W-:-:S05]  /*0890*/  IMAD.WIDE R26, R5, 0x8, R26 ;  /* 0x00000008051a7825 */ /* 0x001fca00078e021a */
[----:B------:R0:W5:Y:S01]  /*08a0*/  LDG.E.64 R16, desc[UR6][R26.64] ;  /* 0x000000061a107981 */ /* 0x000162000c1e1b00 */
[----:B-1----:R-:W-:-:S04]  /*08b0*/  IMAD.WIDE R28, R5, 0x8, R28 ;  /* 0x00000008051c7825 */ /* 0x002fc800078e021c */
[----:B------:R-:W-:Y:S01]  /*08c0*/  IMAD.WIDE R24, R5, 0x8, R26 ;  /* 0x0000000805187825 */ /* 0x000fe200078e021a */
[----:B--2---:R-:W-:-:S04]  /*08d0*/  DFMA R8, R10, R12, R8 ;  /* 0x0000000c0a08722b */ /* 0x004fc80000000008 */
[----:B------:R-:W2:Y:S04]  /*08e0*/  LDG.E.64 R12, desc[UR6][R24.64] ;  /* 0x00000006180c7981 */ /* 0x000ea8000c1e1b00 */
[----:B---3--:R-:W-:Y:S02]  /*08f0*/  DFMA R22, R6, R22, R8 ;  /* 0x000000160616722b */ /* 0x008fe40000000008 */
[----:B------:R-:W2:Y:S01]  /*0900*/  LDG.E.64 R8, desc[UR6][R28.64] ;  /* 0x000000061c087981 */ /* 0x000ea2000c1e1b00 */
[----:B------:R-:W-:-:S04]  /*0910*/  IMAD.WIDE R10, R5, 0x8, R28 ;  /* 0x00000008050a7825 */ /* 0x000fc800078e021c */
[C---:B------:R-:W-:Y:S01]  /*0920*/  IMAD.WIDE R6, R5.reuse, 0x8, R24 ;  /* 0x0000000805067825 */ /* 0x040fe200078e0218 */
[----:B----4-:R-:W-:Y:S01]  /*0930*/  DFMA R22, R18, R20, R22 ;  /* 0x000000141216722b */ /* 0x010fe20000000016 */
[----:B------:R-:W3:Y:S02]  /*0940*/  LDG.E.64 R18, desc[UR6][R10.64] ;  /* 0x000000060a127981 */ /* 0x000ee4000c1e1b00 */
[C---:B0-----:R-:W-:Y:S02]  /*0950*/  IMAD.WIDE R26, R5.reuse, 0x8, R10 ;  /* 0x00000008051a7825 */ /* 0x041fe400078e020a */
[----:B------:R0:W3:Y:S02]  /*0960*/  LDG.E.64 R20, desc[UR6][R6.64] ;  /* 0x0000000606147981 */ /* 0x0000e4000c1e1b00 */
[C---:B0-----:R-:W-:Y:S01]  /*0970*/  IMAD.WIDE R6, R5.reuse, 0x8, R6 ;  /* 0x0000000805067825 */ /* 0x041fe200078e0206 */
[----:B-----5:R-:W-:Y:S01]  /*0980*/  DFMA R14, R14, R16, R22 ;  /* 0x000000100e0e722b */ /* 0x020fe20000000016 */
[----:B------:R-:W4:Y:S02]  /*0990*/  LDG.E.64 R16, desc[UR6][R26.64] ;  /* 0x000000061a107981 */ /* 0x000f24000c1e1b00 */
[----:B------:R-:W-:-:S02]  /*09a0*/  IMAD.WIDE R28, R5, 0x8, R26 ;  /* 0x00000008051c7825 */ /* 0x000fc400078e021a */
[----:B------:R-:W4:Y:S02]  /*09b0*/  LDG.E.64 R22, desc[UR6][R6.64] ;  /* 0x0000000606167981 */ /* 0x000f24000c1e1b00 */
[----:B------:R-:W-:Y:S01]  /*09c0*/  IMAD.WIDE R24, R5, 0x8, R6 ;  /* 0x0000000805187825 */ /* 0x000fe200078e0206 */
[----:B--2---:R-:W-:-:S04]  /*09d0*/  DFMA R14, R8, R12, R14 ;  /* 0x0000000c080e722b */ /* 0x004fc8000000000e */
[----:B------:R0:W2:Y:S04]  /*09e0*/  LDG.E.64 R12, desc[UR6][R24.64] ;  /* 0x00000006180c7981 */ /* 0x0000a8000c1e1b00 */
[----:B------:R1:W2:Y:S01]  /*09f0*/  LDG.E.64 R8, desc[UR6][R28.64] ;  /* 0x000000061c087981 */ /* 0x0002a2000c1e1b00 */
[----:B---3--:R-:W-:Y:S01]  /*0a00*/  DFMA R14, R18, R20, R14 ;  /* 0x00000014120e722b */ /* 0x008fe2000000000e */
[----:B------:R-:W-:Y:S01]  /*0a10*/  PLOP3.LUT P0, PT, PT, PT, PT, 0x8, 0x0 ;  /* 0x000000000000781c */ /* 0x000fe20003f0e170 */
[----:B0-----:R-:W-:Y:S01]  /*0a20*/  IMAD.WIDE R24, R5, 0x8, R24 ;  /* 0x0000000805187825 */ /* 0x001fe200078e0218 */
[----:B------:R-:W-:-:S03]  /*0a30*/  IADD3 R4, R4, -0x8, RZ ;  /* 0xfffffff804047810 */ /* 0x000fc60007ffe0ff */
[----:B-1----:R-:W-:Y:S02]  /*0a40*/  IMAD.WIDE R28, R5, 0x8, R28 ;  /* 0x00000008051c7825 */ /* 0x002fe400078e021c */
[----:B----4-:R-:W-:Y:S01]  /*0a50*/  DFMA R14, R16, R22, R14 ;  /* 0x00000016100e722b */ /* 0x010fe2000000000e */
[----:B------:R-:W-:-:S07]  /*0a60*/  UIADD3 UR4, UR4, 0x8, URZ ;  /* 0x0000000804047890 */ /* 0x000fce000fffe03f */
[----:B--2---:R-:W-:-:S11]  /*0a70*/  DFMA R8, R8, R12, R14 ;  /* 0x0000000c0808722b */ /* 0x004fd6000000000e */
.L_x_112:
[----:B------:R-:W-:-:S13]  /*0a80*/  ISETP.NE.OR P0, PT, R4, RZ, P0 ;  /* 0x000000ff0400720c */ /* 0x000fda0000705670 */
[----:B------:R-:W-:Y:S05]  /*0a90*/  @!P0 BRA `(.L_x_108) ;  /* 0x0000000000648947 */ /* 0x000fea0003800000 */
.L_x_109:
        /* <DEDUP_REMOVED lines=10> */
[----:B------:R-:W4:Y:S01]  /*0b40*/  LDG.E.64 R16, desc[UR6][R26.64] ;  /* 0x000000061a107981 */ /* 0x000f22000c1e1b00 */
[----:B------:R-:W-:-:S04]  /*0b50*/  IMAD.WIDE R12, R5, 0x8, R26 ;  /* 0x00000008050c7825 */ /* 0x000fc800078e021a */
[----:B0-----:R-:W-:Y:S01]  /*0b60*/  IMAD.WIDE R14, R5, 0x8, R14 ;  /* 0x00000008050e7825 */ /* 0x001fe200078e020e */
[----:B--2---:R-:W-:-:S04]  /*0b70*/  DFMA R10, R10, R6, R8 ;  /* 0x000000060a0a722b */ /* 0x004fc80000000008 */
[----:B------:R-:W2:Y:S04]  /*0b80*/  LDG.E.64 R6, desc[UR6][R14.64] ;  /* 0x000000060e067981 */ /* 0x000ea8000c1e1b00 */
[----:B------:R-:W2:Y:S01]  /*0b90*/  LDG.E.64 R8, desc[UR6][R12.64] ;  /* 0x000000060c087981 */ /* 0x000ea2000c1e1b00 */
[----:B------:R-:W-:-:S04]  /*0ba0*/  IADD3 R4, R4, -0x4, RZ ;  /* 0xfffffffc04047810 */ /* 0x000fc80007ffe0ff */
[----:B------:R-:W-:Y:S01]  /*0bb0*/  ISETP.NE.AND P0, PT, R4, RZ, PT ;  /* 0x000000ff0400720c */ /* 0x000fe20003f05270 */
[----:B------:R-:W-:Y:S01]  /*0bc0*/  UIADD3 UR4, UR4, 0x4, URZ ;  /* 0x0000000404047890 */ /* 0x000fe2000fffe03f */
[----:B---3--:R-:W-:Y:S01]  /*0bd0*/  DFMA R10, R20, R22, R10 ;  /* 0x00000016140a722b */ /* 0x008fe2000000000a */
[----:B------:R-:W-:-:S07]  /*0be0*/  IMAD.WIDE R24, R5, 0x8, R14 ;  /* 0x0000000805187825 */ /* 0x000fce00078e020e */
[----:B----4-:R-:W-:Y:S01]  /*0bf0*/  DFMA R10, R16, R18, R10 ;  /* 0x00000012100a722b */ /* 0x010fe2000000000a */
[----:B------:R-:W-:-:S07]  /*0c00*/  IMAD.WIDE R28, R5, 0x8, R12 ;  /* 0x00000008051c7825 */ /* 0x000fce00078e020c */
[----:B--2---:R-:W-:Y:S01]  /*0c10*/  DFMA R8, R8, R6, R10 ;  /* 0x000000060808722b */ /* 0x004fe2000000000a */
[----:B------:R-:W-:Y:S10]  /*0c20*/  @P0 BRA `(.L_x_109) ;  /* 0xfffffffc009c0947 */ /* 0x000ff4000383ffff */
.L_x_108:
[----:B------:R-:W-:-:S13]  /*0c30*/  ISETP.NE.AND P0, PT, R2, RZ, PT ;  /* 0x000000ff0200720c */ /* 0x000fda0003f05270 */
[----:B------:R-:W-:Y:S05]  /*0c40*/  @!P0 BRA `(.L_x_107) ;  /* 0x0000000000388947 */ /* 0x000fea0003800000 */
[----:B------:R-:W0:Y:S08]  /*0c50*/  LDC R15, c[0x0][0x228] ;  /* 0x00008a00ff0f7b82 */ /* 0x000e300000000800 */
[----:B------:R-:W1:Y:S01]  /*0c60*/  LDC.64 R6, c[0x0][0x220] ;  /* 0x00008800ff067b82 */ /* 0x000e620000000a00 */
[C---:B0-----:R-:W-:Y:S02]  /*0c70*/  IMAD R5, R15.reuse, UR4, R0 ;  /* 0x000000040f057c24 */ /* 0x041fe4000f8e0200 */
[----:B------:R-:W-:-:S02]  /*0c80*/  IMAD R11, R15, UR4, R3 ;  /* 0x000000040f0b7c24 */ /* 0x000fc4000f8e0203 */
[----:B-1----:R-:W-:-:S04]  /*0c90*/  IMAD.WIDE R4, R5, 0x8, R6 ;  /* 0x0000000805047825 */ /* 0x002fc800078e0206 */
[----:B------:R-:W-:-:S07]  /*0ca0*/  IMAD.WIDE R6, R11, 0x8, R6 ;  /* 0x000000080b067825 */ /* 0x000fce00078e0206 */
.L_x_113:
[----:B------:R0:W2:Y:S04]  /*0cb0*/  LDG.E.64 R10, desc[UR6][R4.64] ;  /* 0x00000006040a7981 */ /* 0x0000a8000c1e1b00 */
[----:B------:R1:W2:Y:S01]  /*0cc0*/  LDG.E.64 R12, desc[UR6][R6.64] ;  /* 0x00000006060c7981 */ /* 0x0002a2000c1e1b00 */
[----:B------:R-:W-:-:S04]  /*0cd0*/  IADD3 R2, R2, -0x1, RZ ;  /* 0xffffffff02027810 */ /* 0x000fc80007ffe0ff */
[----:B------:R-:W-:Y:S01]  /*0ce0*/  ISETP.NE.AND P0, PT, R2, RZ, PT ;  /* 0x000000ff0200720c */ /* 0x000fe20003f05270 */
[----:B0-----:R-:W-:-:S04]  /*0cf0*/  IMAD.WIDE R4, R15, 0x8, R4 ;  /* 0x000000080f047825 */ /* 0x001fc800078e0204 */
[----:B-1----:R-:W-:Y:S01]  /*0d00*/  IMAD.WIDE R6, R15, 0x8, R6 ;  /* 0x000000080f067825 */ /* 0x002fe200078e0206 */
[----:B--2---:R-:W-:-:S07]  /*0d10*/  DFMA R8, R10, R12, R8 ;  /* 0x0000000c0a08722b */ /* 0x004fce0000000008 */
[----:B------:R-:W-:Y:S05]  /*0d20*/  @P0 BRA `(.L_x_113) ;  /* 0xfffffffc00e00947 */ /* 0x000fea000383ffff */
.L_x_107:
[----:B------:R-:W0:Y:S01]  /*0d30*/  LDC.64 R4, c[0x0][0x238] ;  /* 0x00008e00ff047b82 */ /* 0x000e220000000a00 */
[----:B------:R-:W-:Y:S02]  /*0d40*/  ULDC UR4, c[0x0][0x240] ;  /* 0x0000900000047ab9 */ /* 0x000fe40000000800 */
[----:B------:R-:W-:Y:S01]  /*0d50*/  IMAD R3, R0, UR4, R3 ;  /* 0x0000000400037c24 */ /* 0x000fe2000f8e0203 */
[----:B------:R-:W-:-:S03]  /*0d60*/  ULDC.64 UR4, c[0x0][0x230] ;  /* 0x00008c0000047ab9 */ /* 0x000fc60000000a00 */
[----:B0-----:R-:W-:-:S05]  /*0d70*/  IMAD.WIDE R2, R3, 0x8, R4 ;  /* 0x0000000803027825 */ /* 0x001fca00078e0204 */
[----:B------:R-:W2:Y:S02]  /*0d80*/  LDG.E.64 R4, desc[UR6][R2.64] ;  /* 0x0000000602047981 */ /* 0x000ea4000c1e1b00 */
[----:B--2---:R-:W-:Y:S01]  /*0d90*/  DMUL R4, R4, UR4 ;  /* 0x0000000404047c28 */ /* 0x004fe20008000000 */
[----:B------:R-:W-:-:S07]  /*0da0*/  ULDC.64 UR4, c[0x0][0x218] ;  /* 0x0000860000047ab9 */ /* 0x000fce0000000a00 */
[----:B------:R-:W-:-:S07]  /*0db0*/  DFMA R4, R8, UR4, R4 ;  /* 0x0000000408047c2b */ /* 0x000fce0008000004 */
[----:B------:R-:W-:Y:S01]  /*0dc0*/  STG.E.64 desc[UR6][R2.64], R4 ;  /* 0x0000000402007986 */ /* 0x000fe2000c101b06 */
[----:B------:R-:W-:Y:S05]  /*0dd0*/  EXIT ;  /* 0x000000000000794d */ /* 0x000fea0003800000 */
.L_x_114:
        /* <DEDUP_REMOVED lines=10> */
.L_x_118:


//--------------------- .text._Z23InitializeMatrix_kernelPdiiii --------------------------
	.section	.text._Z23InitializeMatrix_kernelPdiiii,"ax",@progbits
	.align	128
        .global         _Z23InitializeMatrix_kernelPdiiii
        .type           _Z23InitializeMatrix_kernelPdiiii,@function
        .size           _Z23InitializeMatrix_kernelPdiiii,(.L_x_119 - _Z23InitializeMatrix_kernelPdiiii)
        .other          _Z23InitializeMatrix_kernelPdiiii,@"STO_CUDA_ENTRY STV_DEFAULT"
_Z23InitializeMatrix_kernelPdiiii:
.text._Z23InitializeMatrix_kernelPdiiii:
[----:B------:R-:W-:Y:S01]  /*0000*/  LDC R1, c[0x0][0x28] ;  /* 0x00000a00ff017b82 */ /* 0x000fe20000000800 */
[----:B------:R-:W0:Y:S01]  /*0010*/  S2R R3, SR_CTAID.Y ;  /* 0x0000000000037919 */ /* 0x000e220000002600 */
[----:B------:R-:W-:Y:S01]  /*0020*/  ULDC UR4, c[0x0][0x0] ;  /* 0x0000000000047ab9 */ /* 0x000fe20000000800 */
[----:B------:R-:W-:Y:S01]  /*0030*/  ULDC UR5, c[0x0][0x4] ;  /* 0x0000010000057ab9 */ /* 0x000fe20000000800 */
[----:B------:R-:W0:Y:S01]  /*0040*/  S2R R2, SR_TID.Y ;  /* 0x0000000000027919 */ /* 0x000e220000002200 */
[----:B------:R-:W1:Y:S01]  /*0050*/  S2R R0, SR_TID.X ;  /* 0x0000000000007919 */ /* 0x000e620000002100 */
[----:B------:R-:W1:Y:S01]  /*0060*/  S2R R5, SR_CTAID.X ;  /* 0x0000000000057919 */ /* 0x000e620000002500 */
[----:B0-----:R-:W-:Y:S01]  /*0070*/  IMAD R3, R3, UR5, R2 ;  /* 0x0000000503037c24 */ /* 0x001fe2000f8e0202 */
[----:B------:R-:W-:-:S04]  /*0080*/  ULDC UR5, c[0x0][0x220] ;  /* 0x0000880000057ab9 */ /* 0x000fc80000000800 */
[----:B------:R-:W-:Y:S01]  /*0090*/  ISETP.GE.AND P0, PT, R3, UR5, PT ;  /* 0x0000000503007c0c */ /* 0x000fe2000bf06270 */
[----:B-1----:R-:W-:Y:S01]  /*00a0*/  IMAD R0, R5, UR4, R0 ;  /* 0x0000000405007c24 */ /* 0x002fe2000f8e0200 */
[----:B------:R-:W-:-:S04]  /*00b0*/  ULDC UR4, c[0x0][0x21c] ;  /* 0x0000870000047ab9 */ /* 0x000fc80000000800 */
[----:B------:R-:W-:-:S13]  /*00c0*/  ISETP.GE.OR P0, PT, R0, UR4, P0 ;  /* 0x0000000400007c0c */ /* 0x000fda0008706670 */
[----:B------:R-:W-:Y:S05]  /*00d0*/  @P0 EXIT ;  /* 0x000000000000094d */ /* 0x000fea0003800000 */
[----:B------:R-:W-:Y:S01]  /*00e0*/  ULDC UR4, c[0x0][0x218] ;  /* 0x0000860000047ab9 */ /* 0x000fe20000000800 */
[----:B------:R-:W0:Y:S01]  /*00f0*/  LDC.64 R4, c[0x0][0x210] ;  /* 0x00008400ff047b82 */ /* 0x000e220000000a00 */
[----:B------:R-:W-:Y:S01]  /*0100*/  IMAD R7, R3, UR4, R0 ;  /* 0x0000000403077c24 */ /* 0x000fe2000f8e0200 */
[----:B------:R-:W-:-:S04]  /*0110*/  ULDC UR4, c[0x0][0x224] ;  /* 0x0000890000047ab9 */ /* 0x000fc80000000800 */
[----:B------:R-:W-:Y:S01]  /*0120*/  IADD3 R0, R7, UR4, RZ ;  /* 0x0000000407007c10 */ /* 0x000fe2000fffe0ff */
[----:B------:R-:W-:-:S04]  /*0130*/  ULDC.64 UR4, c[0x0][0x208] ;  /* 0x0000820000047ab9 */ /* 0x000fc80000000a00 */
[----:B------:R-:W-:-:S05]  /*0140*/  IMAD R0, R0, 0x41a7, RZ ;  /* 0x000041a700007824 */ /* 0x000fca00078e02ff */
[----:B------:R-:W-:-:S04]  /*0150*/  SHF.R.S32.HI R3, RZ, 0x1f, R0 ;  /* 0x0000001fff037819 */ /* 0x000fc80000011400 */
[----:B------:R-:W-:-:S04]  /*0160*/  LEA.HI R3, R3, R0, RZ, 0x4 ;  /* 0x0000000003037211 */ /* 0x000fc800078f20ff */
[----:B------:R-:W-:Y:S01]  /*0170*/  LOP3.LUT R3, R3, 0xfffffff0, RZ, 0xc0, !PT ;  /* 0xfffffff003037812 */ /* 0x000fe200078ec0ff */
[----:B0-----:R-:W-:-:S03]  /*0180*/  IMAD.WIDE R4, R7, 0x8, R4 ;  /* 0x0000000807047825 */ /* 0x001fc600078e0204 */
[----:B------:R-:W-:-:S06]  /*0190*/  IADD3 R3, R0, -0x8, -R3 ;  /* 0xfffffff800037810 */ /* 0x000fcc0007ffe803 */
[----:B------:R-:W0:Y:S02]  /*01a0*/  I2F.F64 R2, R3 ;  /* 0x0000000300027312 */ /* 0x000e240000201c00 */
[----:B0-----:R-:W-:Y:S01]  /*01b0*/  STG.E.64 desc[UR4][R4.64], R2 ;  /* 0x0000000204007986 */ /* 0x001fe2000c101b04 */
[----:B------:R-:W-:Y:S05]  /*01c0*/  EXIT ;  /* 0x000000000000794d */ /* 0x000fea0003800000 */
.L_x_115:
        /* <DEDUP_REMOVED lines=11> */
.L_x_119:


//--------------------- .nv.shared._ZN7cutlass6KernelINS_4gemm6kernel14RankKUniversalINS1_11threadblock13MmaMultistageINS1_9GemmShapeILi16ELi32ELi16EEENS_9transform11threadblock28PredicatedTileAccessIteratorINS_11MatrixShapeILi16ELi16EEEdNS_6layout11ColumnMajorELi1ENS8_31PitchLinearWarpStripedThreadMapINS_16PitchLinearShapeILi16ELi16EEELi64ENSG_ILi16ELi2EEELi1EEENS_5ArrayIdLi1ELb1EEELb0ENSD_9NoPermuteEEENS9_25RegularTileAccessIteratorISC_dNSD_43ColumnMajorTensorOpMultiplicandCongruous64bELi1ESJ_Li8EEELNS_4arch14CacheOperation4KindE0ENSA_INSB_ILi16ELi32EEEdNSD_8RowMajorELi0ENSF_INSG_ILi32ELi16EEELi64ESI_Li1EEESL_Lb0ESM_EENSO_ISU_dNSD_40RowMajorTensorOpMultiplicandCongruous64bELi0ESX_Li8EEELST_0EdSV_NS4_9MmaPolicyINS1_4warp11MmaTensorOpINS6_ILi16ELi16ELi16EEEdSP_dSZ_dSV_NS12_17MmaTensorOpPolicyINSR_3MmaINS6_ILi8ELi8ELi4EEELi32EdSV_dSE_dSV_NSR_13OpMultiplyAddEEENSB_ILi1ELi1EEEEELi1ELb0EbEENSB_ILi0ELi0EEES1D_Li1EEELi5ELNS1_23SharedMemoryClearOptionE0EbEENS_8epilogue11threadblock8EpilogueIS7_S1C_Li1ENS1I_27PredicatedTileIteratorBlas3INS1I_26OutputTileOptimalThreadMapINS1I_15OutputTileShapeILi32ELi8ELi1ELi1ELi1EEENS1M_ILi1ELi2ELi1ELi1ELi2EEELi64ELi1ELi64EEEdLNS_8BlasModeE1EEENS1H_4warp24FragmentIteratorTensorOpIS14_S17_dNSK_IdLi2ELb1EEESV_EENS1S_20TileIteratorTensorOpIS14_S17_dSV_EENS1I_18SharedLoadIteratorINS1P_18CompactedThreadMapEdLi8EEENS1H_6thread17LinearCombinationIdLi1EddLNS21_9ScaleType4KindE0ELNS_15FloatRoundStyleE2EdEENSB_ILi0ELi4EEELi1ELi1EEENS4_30GemmIdentityThreadblockSwizzleILi8EEELNS_8FillModeE2EEEEEvNT_6ParamsE --------------------------
	.section	.nv.shared._ZN7cutlass6KernelINS_4gemm6kernel14RankKUniversalINS1_11threadblock13MmaMultistageINS1_9GemmShapeILi16ELi32ELi16EEENS_9transform11threadblock28PredicatedTileAccessIteratorINS_11MatrixShapeILi16ELi16EEEdNS_6layout11ColumnMajorELi1ENS8_31PitchLinearWarpStripedThreadMapINS_16PitchLinearShapeILi16ELi16EEELi64ENSG_ILi16ELi2EEELi1EEENS_5ArrayIdLi1ELb1EEELb0ENSD_9NoPermuteEEENS9_25RegularTileAccessIteratorISC_dNSD_43ColumnMajorTensorOpMultiplicandCongruous64bELi1ESJ_Li8EEELNS_4arch14CacheOperation4KindE0ENSA_INSB_ILi16ELi32EEEdNSD_8RowMajorELi0ENSF_INSG_ILi32ELi16EEELi64ESI_Li1EEESL_Lb0ESM_EENSO_ISU_dNSD_40RowMajorTensorOpMultiplicandCongruous64bELi0ESX_Li8EEELST_0EdSV_NS4_9MmaPolicyINS1_4warp11MmaTensorOpINS6_ILi16ELi16ELi16EEEdSP_dSZ_dSV_NS12_17MmaTensorOpPolicyINSR_3MmaINS6_ILi8ELi8ELi4EEELi32EdSV_dSE_dSV_NSR_13OpMultiplyAddEEENSB_ILi1ELi1EEEEELi1ELb0EbEENSB_ILi0ELi0EEES1D_Li1EEELi5ELNS1_23SharedMemoryClearOptionE0EbEENS_8epilogue11threadblock8EpilogueIS7_S1C_Li1ENS1I_27PredicatedTileIteratorBlas3INS1I_26OutputTileOptimalThreadMapINS1I_15OutputTileShapeILi32ELi8ELi1ELi1ELi1EEENS1M_ILi1ELi2ELi1ELi1ELi2EEELi64ELi1ELi64EEEdLNS_8BlasModeE1EEENS1H_4warp24FragmentIteratorTensorOpIS14_S17_dNSK_IdLi2ELb1EEESV_EENS1S_20TileIteratorTensorOpIS14_S17_dSV_EENS1I_18SharedLoadIteratorINS1P_18CompactedThreadMapEdLi8EEENS1H_6thread17LinearCombinationIdLi1EddLNS21_9ScaleType4KindE0ELNS_15FloatRoundStyleE2EdEENSB_ILi0ELi4EEELi1ELi1EEENS4_30GemmIdentityThreadblockSwizzleILi8EEELNS_8FillModeE2EEEEEvNT_6ParamsE,"aw",@nobits
	.sectionflags	@""
	.align	16
	.zero		1024


//--------------------- .nv.shared.reserved.0     --------------------------
	.section	.nv.shared.reserved.0,"aw",@nobits
	.weak		__nv_reservedSMEM_offset_0_alias
	.size		__nv_reservedSMEM_offset_0_alias, 0, 0
	.other		__nv_reservedSMEM_offset_0_alias,@"STO_CUDA_RESERVED_SHARED STV_DEFAULT"
__nv_reservedSMEM_offset_0_alias:
	.zero		0


//--------------------- .nv.global                --------------------------
	.section	.nv.global,"aw",@nobits
.nv.global:
	.type		_ZN34_INTERNAL_b344c40f_4_k_cu_3dd2ff8e4cute1_E,@object
	.size		_ZN34_INTERNAL_b344c40f_4_k_cu_3dd2ff8e4cute1_E,(_ZN34_INTERNAL_b344c40f_4_k_cu_3dd2ff8e4cuda3std3__45__cpo6cbeginE - _ZN34_INTERNAL_b344c40f_4_k_cu_3dd2ff8e4cute1_E)
_ZN34_INTERNAL_b344c40f_4_k_cu_3dd2ff8e4cute1_E:
	.zero		1
	.type		_ZN34_INTERNAL_b344c40f_4_k_cu_3dd2ff8e4cuda3std3__45__cpo6cbeginE,@object
	.size		_ZN34_INTERNAL_b344c40f_4_k_cu_3dd2ff8e4cuda3std3__45__cpo6cbeginE,(_ZN34_INTERNAL_b344c40f_4_k_cu_3dd2ff8e4cuda3std3__48in_placeE - _ZN34_INTERNAL_b344c40f_4_k_cu_3dd2ff8e4cuda3std3__45__cpo6cbeginE)
_ZN34_INTERNAL_b344c40f_4_k_cu_3dd2ff8e4cuda3std3__45__cpo6cbeginE:
	.zero		1
	.type		_ZN34_INTERNAL_b344c40f_4_k_cu_3dd2ff8e4cuda3std3__48in_placeE,@object
	.size		_ZN34_INTERNAL_b344c40f_4_k_cu_3dd2ff8e4cuda3std3__48in_placeE,(_ZN34_INTERNAL_b344c40f_4_k_cu_3dd2ff8e4cuda3std6ranges3__45__cpo9iter_moveE - _ZN34_INTERNAL_b344c40f_4_k_cu_3dd2ff8e4cuda3std3__48in_placeE)
_ZN34_INTERNAL_b344c40f_4_k_cu_3dd2ff8e4cuda3std3__48in_placeE:
	.zero		1
	.type		_ZN34_INTERNAL_b344c40f_4_k_cu_3dd2ff8e4cuda3std6ranges3__45__cpo9iter_moveE,@object
	.size		_ZN34_INTERNAL_b344c40f_4_k_cu_3dd2ff8e4cuda3std6ranges3__45__cpo9iter_moveE,(_ZN34_INTERNAL_b344c40f_4_k_cu_3dd2ff8e4cuda3std3__45__cpo5beginE - _ZN34_INTERNAL_b344c40f_4_k_cu_3dd2ff8e4cuda3std6ranges3__45__cpo9iter_moveE)
_ZN34_INTERNAL_b344c40f_4_k_cu_3dd2ff8e4cuda3std6ranges3__45__cpo9iter_moveE:
	.zero		1
	.type		_ZN34_INTERNAL_b344c40f_4_k_cu_3dd2ff8e4cuda3std3__45__cpo5beginE,@object
	.size		_ZN34_INTERNAL_b344c40f_4_k_cu_3dd2ff8e4cuda3std3__45__cpo5beginE,(_ZN34_INTERNAL_b344c40f_4_k_cu_3dd2ff8e4cuda3std3__436_GLOBAL__N__b344c40f_4_k_cu_3dd2ff8e6ignoreE - _ZN34_INTERNAL_b344c40f_4_k_cu_3dd2ff8e4cuda3std3__45__cpo5beginE)
_ZN34_INTERNAL_b344c40f_4_k_cu_3dd2ff8e4cuda3std3__45__cpo5beginE:
	.zero		1
	.type		_ZN34_INTERNAL_b344c40f_4_k_cu_3dd2ff8e4cuda3std3__436_GLOBAL__N__b344c40f_4_k_cu_3dd2ff8e6ignoreE,@object
	.size		_ZN34_INTERNAL_b344c40f_4_k_cu_3dd2ff8e4cuda3std3__436_GLOBAL__N__b344c40f_4_k_cu_3dd2ff8e6ignoreE,(_ZN34_INTERNAL_b344c40f_4_k_cu_3dd2ff8e4cute7productE - _ZN34_INTERNAL_b344c40f_4_k_cu_3dd2ff8e4cuda3std3__436_GLOBAL__N__b344c40f_4_k_cu_3dd2ff8e6ignoreE)
_ZN34_INTERNAL_b344c40f_4_k_cu_3dd2ff8e4cuda3std3__436_GLOBAL__N__b344c40f_4_k_cu_3dd2ff8e6ignoreE:
	.zero		1
	.type		_ZN34_INTERNAL_b344c40f_4_k_cu_3dd2ff8e4cute7productE,@object
	.size		_ZN34_INTERNAL_b344c40f_4_k_cu_3dd2ff8e4cute7productE,(_ZN34_INTERNAL_b344c40f_4_k_cu_3dd2ff8e4cuda3std3__45__cpo3endE - _ZN34_INTERNAL_b344c40f_4_k_cu_3dd2ff8e4cute7productE)
_ZN34_INTERNAL_b344c40f_4_k_cu_3dd2ff8e4cute7productE:
	.zero		1
	.type		_ZN34_INTERNAL_b344c40f_4_k_cu_3dd2ff8e4cuda3std3__45__cpo3endE,@object
	.size		_ZN34_INTERNAL_b344c40f_4_k_cu_3dd2ff8e4cuda3std3__45__cpo3endE,(_ZN34_INTERNAL_b344c40f_4_k_cu_3dd2ff8e4cuda3std3__419piecewise_constructE - _ZN34_INTERNAL_b344c40f_4_k_cu_3dd2ff8e4cuda3std3__45__cpo3endE)
_ZN34_INTERNAL_b344c40f_4_k_cu_3dd2ff8e4cuda3std3__45__cpo3endE:
	.zero		1
	.type		_ZN34_INTERNAL_b344c40f_4_k_cu_3dd2ff8e4cuda3std3__419piecewise_constructE,@object
	.size		_ZN34_INTERNAL_b344c40f_4_k_cu_3dd2ff8e4cuda3std3__419piecewise_constructE,(_ZN34_INTERNAL_b344c40f_4_k_cu_3dd2ff8e4cuda3std3__45__cpo4cendE - _ZN34_INTERNAL_b344c40f_4_k_cu_3dd2ff8e4cuda3std3__419piecewise_constructE)
_ZN34_INTERNAL_b344c40f_4_k_cu_3dd2ff8e4cuda3std3__419piecewise_constructE:
	.zero		1
	.type		_ZN34_INTERNAL_b344c40f_4_k_cu_3dd2ff8e4cuda3std3__45__cpo4cendE,@object
	.size		_ZN34_INTERNAL_b344c40f_4_k_cu_3dd2ff8e4cuda3std3__45__cpo4cendE,(_ZN34_INTERNAL_b344c40f_4_k_cu_3dd2ff8e4cuda3std6ranges3__45__cpo4swapE - _ZN34_INTERNAL_b344c40f_4_k_cu_3dd2ff8e4cuda3std3__45__cpo4cendE)
_ZN34_INTERNAL_b344c40f_4_k_cu_3dd2ff8e4cuda3std3__45__cpo4cendE:
	.zero		1
	.type		_ZN34_INTERNAL_b344c40f_4_k_cu_3dd2ff8e4cuda3std6ranges3__45__cpo4swapE,@object
	.size		_ZN34_INTERNAL_b344c40f_4_k_cu_3dd2ff8e4cuda3std6ranges3__45__cpo4swapE,(.L_7 - _ZN34_INTERNAL_b344c40f_4_k_cu_3dd2ff8e4cuda3std6ranges3__45__cpo4swapE)
_ZN34_INTERNAL_b344c40f_4_k_cu_3dd2ff8e4cuda3std6ranges3__45__cpo4swapE:
	.zero		1
.L_7:


//--------------------- .nv.shared._Z20ReferenceSyrk_kerneliidPKdidPdi --------------------------
	.section	.nv.shared._Z20ReferenceSyrk_kerneliidPKdidPdi,"aw",@nobits
	.sectionflags	@""
	.align	16
	.zero		1024


//--------------------- .nv.shared._Z23InitializeMatrix_kernelPdiiii --------------------------
	.section	.nv.shared._Z23InitializeMatrix_kernelPdiiii,"aw",@nobits
	.sectionflags	@""
	.align	16
	.zero		1024


//--------------------- .nv.constant0._ZN7cutlass6KernelINS_4gemm6kernel14RankKUniversalINS1_11threadblock13MmaMultistageINS1_9GemmShapeILi16ELi32ELi16EEENS_9transform11threadblock28PredicatedTileAccessIteratorINS_11MatrixShapeILi16ELi16EEEdNS_6layout11ColumnMajorELi1ENS8_31PitchLinearWarpStripedThreadMapINS_16PitchLinearShapeILi16ELi16EEELi64ENSG_ILi16ELi2EEELi1EEENS_5ArrayIdLi1ELb1EEELb0ENSD_9NoPermuteEEENS9_25RegularTileAccessIteratorISC_dNSD_43ColumnMajorTensorOpMultiplicandCongruous64bELi1ESJ_Li8EEELNS_4arch14CacheOperation4KindE0ENSA_INSB_ILi16ELi32EEEdNSD_8RowMajorELi0ENSF_INSG_ILi32ELi16EEELi64ESI_Li1EEESL_Lb0ESM_EENSO_ISU_dNSD_40RowMajorTensorOpMultiplicandCongruous64bELi0ESX_Li8EEELST_0EdSV_NS4_9MmaPolicyINS1_4warp11MmaTensorOpINS6_ILi16ELi16ELi16EEEdSP_dSZ_dSV_NS12_17MmaTensorOpPolicyINSR_3MmaINS6_ILi8ELi8ELi4EEELi32EdSV_dSE_dSV_NSR_13OpMultiplyAddEEENSB_ILi1ELi1EEEEELi1ELb0EbEENSB_ILi0ELi0EEES1D_Li1EEELi5ELNS1_23SharedMemoryClearOptionE0EbEENS_8epilogue11threadblock8EpilogueIS7_S1C_Li1ENS1I_27PredicatedTileIteratorBlas3INS1I_26OutputTileOptimalThreadMapINS1I_15OutputTileShapeILi32ELi8ELi1ELi1ELi1EEENS1M_ILi1ELi2ELi1ELi1ELi2EEELi64ELi1ELi64EEEdLNS_8BlasModeE1EEENS1H_4warp24FragmentIteratorTensorOpIS14_S17_dNSK_IdLi2ELb1EEESV_EENS1S_20TileIteratorTensorOpIS14_S17_dSV_EENS1I_18SharedLoadIteratorINS1P_18CompactedThreadMapEdLi8EEENS1H_6thread17LinearCombinationIdLi1EddLNS21_9ScaleType4KindE0ELNS_15FloatRoundStyleE2EdEENSB_ILi0ELi4EEELi1ELi1EEENS4_30GemmIdentityThreadblockSwizzleILi8EEELNS_8FillModeE2EEEEEvNT_6ParamsE --------------------------
	.section	.nv.constant0._ZN7cutlass6KernelINS_4gemm6kernel14RankKUniversalINS1_11threadblock13MmaMultistageINS1_9GemmShapeILi16ELi32ELi16EEENS_9transform11threadblock28PredicatedTileAccessIteratorINS_11MatrixShapeILi16ELi16EEEdNS_6layout11ColumnMajorELi1ENS8_31PitchLinearWarpStripedThreadMapINS_16PitchLinearShapeILi16ELi16EEELi64ENSG_ILi16ELi2EEELi1EEENS_5ArrayIdLi1ELb1EEELb0ENSD_9NoPermuteEEENS9_25RegularTileAccessIteratorISC_dNSD_43ColumnMajorTensorOpMultiplicandCongruous64bELi1ESJ_Li8EEELNS_4arch14CacheOperation4KindE0ENSA_INSB_ILi16ELi32EEEdNSD_8RowMajorELi0ENSF_INSG_ILi32ELi16EEELi64ESI_Li1EEESL_Lb0ESM_EENSO_ISU_dNSD_40RowMajorTensorOpMultiplicandCongruous64bELi0ESX_Li8EEELST_0EdSV_NS4_9MmaPolicyINS1_4warp11MmaTensorOpINS6_ILi16ELi16ELi16EEEdSP_dSZ_dSV_NS12_17MmaTensorOpPolicyINSR_3MmaINS6_ILi8ELi8ELi4EEELi32EdSV_dSE_dSV_NSR_13OpMultiplyAddEEENSB_ILi1ELi1EEEEELi1ELb0EbEENSB_ILi0ELi0EEES1D_Li1EEELi5ELNS1_23SharedMemoryClearOptionE0EbEENS_8epilogue11threadblock8EpilogueIS7_S1C_Li1ENS1I_27PredicatedTileIteratorBlas3INS1I_26OutputTileOptimalThreadMapINS1I_15OutputTileShapeILi32ELi8ELi1ELi1ELi1EEENS1M_ILi1ELi2ELi1ELi1ELi2EEELi64ELi1ELi64EEEdLNS_8BlasModeE1EEENS1H_4warp24FragmentIteratorTensorOpIS14_S17_dNSK_IdLi2ELb1EEESV_EENS1S_20TileIteratorTensorOpIS14_S17_dSV_EENS1I_18SharedLoadIteratorINS1P_18CompactedThreadMapEdLi8EEENS1H_6thread17LinearCombinationIdLi1EddLNS21_9ScaleType4KindE0ELNS_15FloatRoundStyleE2EdEENSB_ILi0ELi4EEELi1ELi1EEENS4_30GemmIdentityThreadblockSwizzleILi8EEELNS_8FillModeE2EEEEEvNT_6ParamsE,"a",@progbits
	.sectionflags	@""
	.align	4
.nv.constant0._ZN7cutlass6KernelINS_4gemm6kernel14RankKUniversalINS1_11threadblock13MmaMultistageINS1_9GemmShapeILi16ELi32ELi16EEENS_9transform11threadblock28PredicatedTileAccessIteratorINS_11MatrixShapeILi16ELi16EEEdNS_6layout11ColumnMajorELi1ENS8_31PitchLinearWarpStripedThreadMapINS_16PitchLinearShapeILi16ELi16EEELi64ENSG_ILi16ELi2EEELi1EEENS_5ArrayIdLi1ELb1EEELb0ENSD_9NoPermuteEEENS9_25RegularTileAccessIteratorISC_dNSD_43ColumnMajorTensorOpMultiplicandCongruous64bELi1ESJ_Li8EEELNS_4arch14CacheOperation4KindE0ENSA_INSB_ILi16ELi32EEEdNSD_8RowMajorELi0ENSF_INSG_ILi32ELi16EEELi64ESI_Li1EEESL_Lb0ESM_EENSO_ISU_dNSD_40RowMajorTensorOpMultiplicandCongruous64bELi0ESX_Li8EEELST_0EdSV_NS4_9MmaPolicyINS1_4warp11MmaTensorOpINS6_ILi16ELi16ELi16EEEdSP_dSZ_dSV_NS12_17MmaTensorOpPolicyINSR_3MmaINS6_ILi8ELi8ELi4EEELi32EdSV_dSE_dSV_NSR_13OpMultiplyAddEEENSB_ILi1ELi1EEEEELi1ELb0EbEENSB_ILi0ELi0EEES1D_Li1EEELi5ELNS1_23SharedMemoryClearOptionE0EbEENS_8epilogue11threadblock8EpilogueIS7_S1C_Li1ENS1I_27PredicatedTileIteratorBlas3INS1I_26OutputTileOptimalThreadMapINS1I_15OutputTileShapeILi32ELi8ELi1ELi1ELi1EEENS1M_ILi1ELi2ELi1ELi1ELi2EEELi64ELi1ELi64EEEdLNS_8BlasModeE1EEENS1H_4warp24FragmentIteratorTensorOpIS14_S17_dNSK_IdLi2ELb1EEESV_EENS1S_20TileIteratorTensorOpIS14_S17_dSV_EENS1I_18SharedLoadIteratorINS1P_18CompactedThreadMapEdLi8EEENS1H_6thread17LinearCombinationIdLi1EddLNS21_9ScaleType4KindE0ELNS_15FloatRoundStyleE2EdEENSB_ILi0ELi4EEELi1ELi1EEENS4_30GemmIdentityThreadblockSwizzleILi8EEELNS_8FillModeE2EEEEEvNT_6ParamsE:
	.zero		896


//--------------------- .nv.constant0._Z20ReferenceSyrk_kerneliidPKdidPdi --------------------------
	.section	.nv.constant0._Z20ReferenceSyrk_kerneliidPKdidPdi,"a",@progbits
	.sectionflags	@""
	.align	4
.nv.constant0._Z20ReferenceSyrk_kerneliidPKdidPdi:
	.zero		580


//--------------------- .nv.constant0._Z23InitializeMatrix_kernelPdiiii --------------------------
	.section	.nv.constant0._Z23InitializeMatrix_kernelPdiiii,"a",@progbits
	.sectionflags	@""
	.align	4
.nv.constant0._Z23InitializeMatrix_kernelPdiiii:
	.zero		552


//--------------------- SYMBOLS --------------------------

	.type		.nv.reservedSmem.offset0,@object
	.size		.nv.reservedSmem.offset0,0x4
